// Copyright (c) 2024, Jay Shah, Ganesh Bikshandi, Ying Zhang, Vijay Thakkar, Pradeep Ramani, Tri Dao.
// Splitting the different template instantiations to different files to speed up compilation.
// This file is auto-generated. See "generate_kernels.py"

#include "flash_fwd_launch_template.h"

#ifndef FLASHATTENTION_DISABLE_SM8x
#ifndef FLASHATTENTION_DISABLE_HDIM96
template void run_mha_fwd_<80, cutlass::bfloat16_t, 96, 96, true, true, false, true>(Flash_fwd_params &params, cudaStream_t stream);
template void run_mha_fwd_<86, cutlass::bfloat16_t, 96, 96, true, true, false, true>(Flash_fwd_params &params, cudaStream_t stream);
#endif
#endif


// ===== COMPILED SASS (sm_90a) =====

	.target	sm_90a

	.elftype	@"ET_EXEC"


//--------------------- .note.nv.tkinfo           --------------------------
	.section	.note.nv.tkinfo,"",@"SHT_NOTE"
	.sectionflags	@"SHF_NOTE_NV_TKINFO"
	.tkinfo
        /*0018*/ 	.word	0x00000002
        /*0030*/ 	.string	""
        /*0030*/ 	.string	"ptxas"
        /*0030*/ 	.string	"Cuda compilation tools, release 13.0, V13.0.88"
        /*0030*/ 	.string	"Build cuda_13.0.r13.0/compiler.36424714_0"
        /*0030*/ 	.string	"-arch sm_90a -m 64 "



//--------------------- .note.nv.cuinfo           --------------------------
	.section	.note.nv.cuinfo,"",@"SHT_NOTE"
	.sectionflags	@"SHF_NOTE_NV_CUINFO"
        /*0018*/ 	.short	0x0002
        /*001a*/ 	.short	0x005a
        /*001c*/ 	.short	0x0082
	.zero		2


//--------------------- .nv.info                  --------------------------
	.section	.nv.info,"",@"SHT_CUDA_INFO"
	.align	4


	//----- nvinfo : EIATTR_REGCOUNT
	.align		4
        /*0000*/ 	.byte	0x04, 0x2f
        /*0002*/ 	.short	(.L_12 - .L_11)
	.align		4
.L_11:
        /*0004*/ 	.word	index@(_ZN7cutlass13device_kernelIN5flash19enable_sm80_to_sm89INS1_16FlashAttnFwdSm80INS1_25CollectiveMainloopFwdSm80ILi4ELi1ELb0EN4cute5tupleIJNS5_1CILi128EEENS7_ILi48EEENS7_ILi96EEEEEELi96ENS_10bfloat16_tEfNS_4arch4Sm80ELb1ELb0ELb0ELb1ELb1ELb1ELb1ELb1EEENS1_21CollectiveEpilogueFwdINS6_IJS8_SA_S9_EEENS6_IJNS7_ILi1EEESI_SI_EEESC_SE_Li128ELb1ELb1ELb1ELb0EEENS1_36VarlenDynamicPersistentTileSchedulerILi128ELi48ELi128ELi128ELb1ELb1ELb0ELb1ELb1ELb1EEEEEEEEEvNT_6ParamsE)
        /*0008*/ 	.word	0x00000004


	//----- nvinfo : EIATTR_FRAME_SIZE
	.align		4
.L_12:
        /*000c*/ 	.byte	0x04, 0x11
        /*000e*/ 	.short	(.L_14 - .L_13)
	.align		4
.L_13:
        /*0010*/ 	.word	index@(_ZN7cutlass13device_kernelIN5flash19enable_sm80_to_sm89INS1_16FlashAttnFwdSm80INS1_25CollectiveMainloopFwdSm80ILi4ELi1ELb0EN4cute5tupleIJNS5_1CILi128EEENS7_ILi48EEENS7_ILi96EEEEEELi96ENS_10bfloat16_tEfNS_4arch4Sm80ELb1ELb0ELb0ELb1ELb1ELb1ELb1ELb1EEENS1_21CollectiveEpilogueFwdINS6_IJS8_SA_S9_EEENS6_IJNS7_ILi1EEESI_SI_EEESC_SE_Li128ELb1ELb1ELb1ELb0EEENS1_36VarlenDynamicPersistentTileSchedulerILi128ELi48ELi128ELi128ELb1ELb1ELb0ELb1ELb1ELb1EEEEEEEEEvNT_6ParamsE)
        /*0014*/ 	.word	0x00000000


	//----- nvinfo : EIATTR_REGCOUNT
	.align		4
.L_14:
        /*0018*/ 	.byte	0x04, 0x2f
        /*001a*/ 	.short	(.L_16 - .L_15)
	.align		4
.L_15:
        /*001c*/ 	.word	index@(_ZN7cutlass13device_kernelIN5flash19enable_sm80_to_sm89INS1_16FlashAttnFwdSm80INS1_25CollectiveMainloopFwdSm80ILi4ELi1ELb0EN4cute5tupleIJNS5_1CILi128EEENS7_ILi48EEENS7_ILi96EEEEEELi96ENS_10bfloat16_tEfNS_4arch4Sm80ELb1ELb0ELb0ELb1ELb1ELb0ELb1ELb1EEENS1_21CollectiveEpilogueFwdINS6_IJS8_SA_S9_EEENS6_IJNS7_ILi1EEESI_SI_EEESC_SE_Li128ELb1ELb1ELb1ELb0EEENS1_36VarlenDynamicPersistentTileSchedulerILi128ELi48ELi128ELi128ELb1ELb1ELb0ELb1ELb1ELb1EEEEEEEEEvNT_6ParamsE)
        /*0020*/ 	.word	0x00000004


	//----- nvinfo : EIATTR_FRAME_SIZE
	.align		4
.L_16:
        /*0024*/ 	.byte	0x04, 0x11
        /*0026*/ 	.short	(.L_18 - .L_17)
	.align		4
.L_17:
        /*0028*/ 	.word	index@(_ZN7cutlass13device_kernelIN5flash19enable_sm80_to_sm89INS1_16FlashAttnFwdSm80INS1_25CollectiveMainloopFwdSm80ILi4ELi1ELb0EN4cute5tupleIJNS5_1CILi128EEENS7_ILi48EEENS7_ILi96EEEEEELi96ENS_10bfloat16_tEfNS_4arch4Sm80ELb1ELb0ELb0ELb1ELb1ELb0ELb1ELb1EEENS1_21CollectiveEpilogueFwdINS6_IJS8_SA_S9_EEENS6_IJNS7_ILi1EEESI_SI_EEESC_SE_Li128ELb1ELb1ELb1ELb0EEENS1_36VarlenDynamicPersistentTileSchedulerILi128ELi48ELi128ELi128ELb1ELb1ELb0ELb1ELb1ELb1EEEEEEEEEvNT_6ParamsE)
        /*002c*/ 	.word	0x00000000


	//----- nvinfo : EIATTR_REGCOUNT
	.align		4
.L_18:
        /*0030*/ 	.byte	0x04, 0x2f
        /*0032*/ 	.short	(.L_20 - .L_19)
	.align		4
.L_19:
        /*0034*/ 	.word	index@(_ZN7cutlass13device_kernelIN5flash19enable_sm80_to_sm89INS1_16FlashAttnFwdSm80INS1_25CollectiveMainloopFwdSm80ILi4ELi1ELb0EN4cute5tupleIJNS5_1CILi128EEENS7_ILi64EEENS7_ILi96EEEEEELi96ENS_10bfloat16_tEfNS_4arch4Sm80ELb1ELb0ELb0ELb0ELb1ELb0ELb1ELb1EEENS1_21CollectiveEpilogueFwdINS6_IJS8_SA_S9_EEENS6_IJNS7_ILi1EEESI_SI_EEESC_SE_Li128ELb0ELb1ELb1ELb0EEENS1_30DynamicPersistentTileSchedulerILi128ELi128ELb1ELb1ELb0EEEEEEEEEvNT_6ParamsE)
        /*0038*/ 	.word	0x00000004


	//----- nvinfo : EIATTR_FRAME_SIZE
	.align		4
.L_20:
        /*003c*/ 	.byte	0x04, 0x11
        /*003e*/ 	.short	(.L_22 - .L_21)
	.align		4
.L_21:
        /*0040*/ 	.word	index@(_ZN7cutlass13device_kernelIN5flash19enable_sm80_to_sm89INS1_16FlashAttnFwdSm80INS1_25CollectiveMainloopFwdSm80ILi4ELi1ELb0EN4cute5tupleIJNS5_1CILi128EEENS7_ILi64EEENS7_ILi96EEEEEELi96ENS_10bfloat16_tEfNS_4arch4Sm80ELb1ELb0ELb0ELb0ELb1ELb0ELb1ELb1EEENS1_21CollectiveEpilogueFwdINS6_IJS8_SA_S9_EEENS6_IJNS7_ILi1EEESI_SI_EEESC_SE_Li128ELb0ELb1ELb1ELb0EEENS1_30DynamicPersistentTileSchedulerILi128ELi128ELb1ELb1ELb0EEEEEEEEEvNT_6ParamsE)
        /*0044*/ 	.word	0x00000000


	//----- nvinfo : EIATTR_REGCOUNT
	.align		4
.L_22:
        /*0048*/ 	.byte	0x04, 0x2f
        /*004a*/ 	.short	(.L_24 - .L_23)
	.align		4
.L_23:
        /*004c*/ 	.word	index@(_ZN7cutlass13device_kernelIN5flash19enable_sm80_to_sm89INS1_16FlashAttnFwdSm80INS1_25CollectiveMainloopFwdSm80ILi4ELi1ELb0EN4cute5tupleIJNS5_1CILi128EEENS7_ILi48EEENS7_ILi96EEEEEELi96ENS_10bfloat16_tEfNS_4arch4Sm80ELb0ELb1ELb0ELb1ELb1ELb1ELb1ELb1EEENS1_21CollectiveEpilogueFwdINS6_IJS8_SA_S9_EEENS6_IJNS7_ILi1EEESI_SI_EEESC_SE_Li128ELb1ELb1ELb1ELb0EEENS1_36VarlenDynamicPersistentTileSchedulerILi128ELi48ELi128ELi128ELb1ELb1ELb0ELb1ELb0ELb1EEEEEEEEEvNT_6ParamsE)
        /*0050*/ 	.word	0x00000004


	//----- nvinfo : EIATTR_FRAME_SIZE
	.align		4
.L_24:
        /*0054*/ 	.byte	0x04, 0x11
        /*0056*/ 	.short	(.L_26 - .L_25)
	.align		4
.L_25:
        /*0058*/ 	.word	index@(_ZN7cutlass13device_kernelIN5flash19enable_sm80_to_sm89INS1_16FlashAttnFwdSm80INS1_25CollectiveMainloopFwdSm80ILi4ELi1ELb0EN4cute5tupleIJNS5_1CILi128EEENS7_ILi48EEENS7_ILi96EEEEEELi96ENS_10bfloat16_tEfNS_4arch4Sm80ELb0ELb1ELb0ELb1ELb1ELb1ELb1ELb1EEENS1_21CollectiveEpilogueFwdINS6_IJS8_SA_S9_EEENS6_IJNS7_ILi1EEESI_SI_EEESC_SE_Li128ELb1ELb1ELb1ELb0EEENS1_36VarlenDynamicPersistentTileSchedulerILi128ELi48ELi128ELi128ELb1ELb1ELb0ELb1ELb0ELb1EEEEEEEEEvNT_6ParamsE)
        /*005c*/ 	.word	0x00000000


	//----- nvinfo : EIATTR_REGCOUNT
	.align		4
.L_26:
        /*0060*/ 	.byte	0x04, 0x2f
        /*0062*/ 	.short	(.L_28 - .L_27)
	.align		4
.L_27:
        /*0064*/ 	.word	index@(_ZN7cutlass13device_kernelIN5flash19enable_sm80_to_sm89INS1_16FlashAttnFwdSm80INS1_25CollectiveMainloopFwdSm80ILi4ELi1ELb0EN4cute5tupleIJNS5_1CILi128EEENS7_ILi48EEENS7_ILi96EEEEEELi96ENS_10bfloat16_tEfNS_4arch4Sm80ELb0ELb1ELb0ELb1ELb1ELb0ELb1ELb1EEENS1_21CollectiveEpilogueFwdINS6_IJS8_SA_S9_EEENS6_IJNS7_ILi1EEESI_SI_EEESC_SE_Li128ELb1ELb1ELb1ELb0EEENS1_36VarlenDynamicPersistentTileSchedulerILi128ELi48ELi128ELi128ELb1ELb1ELb0ELb1ELb0ELb1EEEEEEEEEvNT_6ParamsE)
        /*0068*/ 	.word	0x00000004


	//----- nvinfo : EIATTR_FRAME_SIZE
	.align		4
.L_28:
        /*006c*/ 	.byte	0x04, 0x11
        /*006e*/ 	.short	(.L_30 - .L_29)
	.align		4
.L_29:
        /*0070*/ 	.word	index@(_ZN7cutlass13device_kernelIN5flash19enable_sm80_to_sm89INS1_16FlashAttnFwdSm80INS1_25CollectiveMainloopFwdSm80ILi4ELi1ELb0EN4cute5tupleIJNS5_1CILi128EEENS7_ILi48EEENS7_ILi96EEEEEELi96ENS_10bfloat16_tEfNS_4arch4Sm80ELb0ELb1ELb0ELb1ELb1ELb0ELb1ELb1EEENS1_21CollectiveEpilogueFwdINS6_IJS8_SA_S9_EEENS6_IJNS7_ILi1EEESI_SI_EEESC_SE_Li128ELb1ELb1ELb1ELb0EEENS1_36VarlenDynamicPersistentTileSchedulerILi128ELi48ELi128ELi128ELb1ELb1ELb0ELb1ELb0ELb1EEEEEEEEEvNT_6ParamsE)
        /*0074*/ 	.word	0x00000000


	//----- nvinfo : EIATTR_REGCOUNT
	.align		4
.L_30:
        /*0078*/ 	.byte	0x04, 0x2f
        /*007a*/ 	.short	(.L_32 - .L_31)
	.align		4
.L_31:
        /*007c*/ 	.word	index@(_ZN7cutlass13device_kernelIN5flash19enable_sm80_to_sm89INS1_16FlashAttnFwdSm80INS1_25CollectiveMainloopFwdSm80ILi4ELi1ELb0EN4cute5tupleIJNS5_1CILi128EEENS7_ILi48EEENS7_ILi96EEEEEELi96ENS_10bfloat16_tEfNS_4arch4Sm80ELb0ELb1ELb0ELb0ELb1ELb0ELb1ELb1EEENS1_21CollectiveEpilogueFwdINS6_IJS8_SA_S9_EEENS6_IJNS7_ILi1EEESI_SI_EEESC_SE_Li128ELb0ELb1ELb1ELb0EEENS1_19SingleTileSchedulerILb0ELb1ELb1ELi128EEEEEEEEEvNT_6ParamsE)
        /*0080*/ 	.word	0x00000004


	//----- nvinfo : EIATTR_FRAME_SIZE
	.align		4
.L_32:
        /*0084*/ 	.byte	0x04, 0x11
        /*0086*/ 	.short	(.L_34 - .L_33)
	.align		4
.L_33:
        /*0088*/ 	.word	index@(_ZN7cutlass13device_kernelIN5flash19enable_sm80_to_sm89INS1_16FlashAttnFwdSm80INS1_25CollectiveMainloopFwdSm80ILi4ELi1ELb0EN4cute5tupleIJNS5_1CILi128EEENS7_ILi48EEENS7_ILi96EEEEEELi96ENS_10bfloat16_tEfNS_4arch4Sm80ELb0ELb1ELb0ELb0ELb1ELb0ELb1ELb1EEENS1_21CollectiveEpilogueFwdINS6_IJS8_SA_S9_EEENS6_IJNS7_ILi1EEESI_SI_EEESC_SE_Li128ELb0ELb1ELb1ELb0EEENS1_19SingleTileSchedulerILb0ELb1ELb1ELi128EEEEEEEEEvNT_6ParamsE)
        /*008c*/ 	.word	0x00000000


	//----- nvinfo : EIATTR_REGCOUNT
	.align		4
.L_34:
        /*0090*/ 	.byte	0x04, 0x2f
        /*0092*/ 	.short	(.L_36 - .L_35)
	.align		4
.L_35:
        /*0094*/ 	.word	index@(_ZN7cutlass13device_kernelIN5flash19enable_sm80_to_sm89INS1_16FlashAttnFwdSm80INS1_25CollectiveMainloopFwdSm80ILi4ELi1ELb0EN4cute5tupleIJNS5_1CILi128EEENS7_ILi48EEENS7_ILi96EEEEEELi96ENS_10bfloat16_tEfNS_4arch4Sm80ELb0ELb0ELb0ELb1ELb1ELb1ELb1ELb1EEENS1_21CollectiveEpilogueFwdINS6_IJS8_SA_S9_EEENS6_IJNS7_ILi1EEESI_SI_EEESC_SE_Li128ELb1ELb1ELb1ELb0EEENS1_36VarlenDynamicPersistentTileSchedulerILi128ELi48ELi128ELi128ELb1ELb1ELb0ELb0ELb1ELb1EEEEEEEEEvNT_6ParamsE)
        /*0098*/ 	.word	0x00000004


	//----- nvinfo : EIATTR_FRAME_SIZE
	.align		4
.L_36:
        /*009c*/ 	.byte	0x04, 0x11
        /*009e*/ 	.short	(.L_38 - .L_37)
	.align		4
.L_37:
        /*00a0*/ 	.word	index@(_ZN7cutlass13device_kernelIN5flash19enable_sm80_to_sm89INS1_16FlashAttnFwdSm80INS1_25CollectiveMainloopFwdSm80ILi4ELi1ELb0EN4cute5tupleIJNS5_1CILi128EEENS7_ILi48EEENS7_ILi96EEEEEELi96ENS_10bfloat16_tEfNS_4arch4Sm80ELb0ELb0ELb0ELb1ELb1ELb1ELb1ELb1EEENS1_21CollectiveEpilogueFwdINS6_IJS8_SA_S9_EEENS6_IJNS7_ILi1EEESI_SI_EEESC_SE_Li128ELb1ELb1ELb1ELb0EEENS1_36VarlenDynamicPersistentTileSchedulerILi128ELi48ELi128ELi128ELb1ELb1ELb0ELb0ELb1ELb1EEEEEEEEEvNT_6ParamsE)
        /*00a4*/ 	.word	0x00000000


	//----- nvinfo : EIATTR_REGCOUNT
	.align		4
.L_38:
        /*00a8*/ 	.byte	0x04, 0x2f
        /*00aa*/ 	.short	(.L_40 - .L_39)
	.align		4
.L_39:
        /*00ac*/ 	.word	index@(_ZN7cutlass13device_kernelIN5flash19enable_sm80_to_sm89INS1_16FlashAttnFwdSm80INS1_25CollectiveMainloopFwdSm80ILi4ELi1ELb0EN4cute5tupleIJNS5_1CILi128EEENS7_ILi48EEENS7_ILi96EEEEEELi96ENS_10bfloat16_tEfNS_4arch4Sm80ELb0ELb0ELb0ELb1ELb1ELb0ELb1ELb1EEENS1_21CollectiveEpilogueFwdINS6_IJS8_SA_S9_EEENS6_IJNS7_ILi1EEESI_SI_EEESC_SE_Li128ELb1ELb1ELb1ELb0EEENS1_36VarlenDynamicPersistentTileSchedulerILi128ELi48ELi128ELi128ELb1ELb1ELb0ELb0ELb1ELb1EEEEEEEEEvNT_6ParamsE)
        /*00b0*/ 	.word	0x00000004


	//----- nvinfo : EIATTR_FRAME_SIZE
	.align		4
.L_40:
        /*00b4*/ 	.byte	0x04, 0x11
        /*00b6*/ 	.short	(.L_42 - .L_41)
	.align		4
.L_41:
        /*00b8*/ 	.word	index@(_ZN7cutlass13device_kernelIN5flash19enable_sm80_to_sm89INS1_16FlashAttnFwdSm80INS1_25CollectiveMainloopFwdSm80ILi4ELi1ELb0EN4cute5tupleIJNS5_1CILi128EEENS7_ILi48EEENS7_ILi96EEEEEELi96ENS_10bfloat16_tEfNS_4arch4Sm80ELb0ELb0ELb0ELb1ELb1ELb0ELb1ELb1EEENS1_21CollectiveEpilogueFwdINS6_IJS8_SA_S9_EEENS6_IJNS7_ILi1EEESI_SI_EEESC_SE_Li128ELb1ELb1ELb1ELb0EEENS1_36VarlenDynamicPersistentTileSchedulerILi128ELi48ELi128ELi128ELb1ELb1ELb0ELb0ELb1ELb1EEEEEEEEEvNT_6ParamsE)
        /*00bc*/ 	.word	0x00000000


	//----- nvinfo : EIATTR_REGCOUNT
	.align		4
.L_42:
        /*00c0*/ 	.byte	0x04, 0x2f
        /*00c2*/ 	.short	(.L_44 - .L_43)
	.align		4
.L_43:
        /*00c4*/ 	.word	index@(_ZN7cutlass13device_kernelIN5flash19enable_sm80_to_sm89INS1_16FlashAttnFwdSm80INS1_25CollectiveMainloopFwdSm80ILi4ELi1ELb0EN4cute5tupleIJNS5_1CILi128EEENS7_ILi64EEENS7_ILi96EEEEEELi96ENS_10bfloat16_tEfNS_4arch4Sm80ELb0ELb0ELb0ELb0ELb1ELb0ELb1ELb1EEENS1_21CollectiveEpilogueFwdINS6_IJS8_SA_S9_EEENS6_IJNS7_ILi1EEESI_SI_EEESC_SE_Li128ELb0ELb1ELb1ELb0EEENS1_19SingleTileSchedulerILb0ELb1ELb1ELi128EEEEEEEEEvNT_6ParamsE)
        /*00c8*/ 	.word	0x00000004


	//----- nvinfo : EIATTR_FRAME_SIZE
	.align		4
.L_44:
        /*00cc*/ 	.byte	0x04, 0x11
        /*00ce*/ 	.short	(.L_46 - .L_45)
	.align		4
.L_45:
        /*00d0*/ 	.word	index@(_ZN7cutlass13device_kernelIN5flash19enable_sm80_to_sm89INS1_16FlashAttnFwdSm80INS1_25CollectiveMainloopFwdSm80ILi4ELi1ELb0EN4cute5tupleIJNS5_1CILi128EEENS7_ILi64EEENS7_ILi96EEEEEELi96ENS_10bfloat16_tEfNS_4arch4Sm80ELb0ELb0ELb0ELb0ELb1ELb0ELb1ELb1EEENS1_21CollectiveEpilogueFwdINS6_IJS8_SA_S9_EEENS6_IJNS7_ILi1EEESI_SI_EEESC_SE_Li128ELb0ELb1ELb1ELb0EEENS1_19SingleTileSchedulerILb0ELb1ELb1ELi128EEEEEEEEEvNT_6ParamsE)
        /*00d4*/ 	.word	0x00000000


	//----- nvinfo : EIATTR_MIN_STACK_SIZE
	.align		4
.L_46:
        /*00d8*/ 	.byte	0x04, 0x12
        /*00da*/ 	.short	(.L_48 - .L_47)
	.align		4
.L_47:
        /*00dc*/ 	.word	index@(_ZN7cutlass13device_kernelIN5flash19enable_sm80_to_sm89INS1_16FlashAttnFwdSm80INS1_25CollectiveMainloopFwdSm80ILi4ELi1ELb0EN4cute5tupleIJNS5_1CILi128EEENS7_ILi64EEENS7_ILi96EEEEEELi96ENS_10bfloat16_tEfNS_4arch4Sm80ELb0ELb0ELb0ELb0ELb1ELb0ELb1ELb1EEENS1_21CollectiveEpilogueFwdINS6_IJS8_SA_S9_EEENS6_IJNS7_ILi1EEESI_SI_EEESC_SE_Li128ELb0ELb1ELb1ELb0EEENS1_19SingleTileSchedulerILb0ELb1ELb1ELi128EEEEEEEEEvNT_6ParamsE)
        /*00e0*/ 	.word	0x00000000


	//----- nvinfo : EIATTR_MIN_STACK_SIZE
	.align		4
.L_48:
        /*00e4*/ 	.byte	0x04, 0x12
        /*00e6*/ 	.short	(.L_50 - .L_49)
	.align		4
.L_49:
        /*00e8*/ 	.word	index@(_ZN7cutlass13device_kernelIN5flash19enable_sm80_to_sm89INS1_16FlashAttnFwdSm80INS1_25CollectiveMainloopFwdSm80ILi4ELi1ELb0EN4cute5tupleIJNS5_1CILi128EEENS7_ILi48EEENS7_ILi96EEEEEELi96ENS_10bfloat16_tEfNS_4arch4Sm80ELb0ELb0ELb0ELb1ELb1ELb0ELb1ELb1EEENS1_21CollectiveEpilogueFwdINS6_IJS8_SA_S9_EEENS6_IJNS7_ILi1EEESI_SI_EEESC_SE_Li128ELb1ELb1ELb1ELb0EEENS1_36VarlenDynamicPersistentTileSchedulerILi128ELi48ELi128ELi128ELb1ELb1ELb0ELb0ELb1ELb1EEEEEEEEEvNT_6ParamsE)
        /*00ec*/ 	.word	0x00000000


	//----- nvinfo : EIATTR_MIN_STACK_SIZE
	.align		4
.L_50:
        /*00f0*/ 	.byte	0x04, 0x12
        /*00f2*/ 	.short	(.L_52 - .L_51)
	.align		4
.L_51:
        /*00f4*/ 	.word	index@(_ZN7cutlass13device_kernelIN5flash19enable_sm80_to_sm89INS1_16FlashAttnFwdSm80INS1_25CollectiveMainloopFwdSm80ILi4ELi1ELb0EN4cute5tupleIJNS5_1CILi128EEENS7_ILi48EEENS7_ILi96EEEEEELi96ENS_10bfloat16_tEfNS_4arch4Sm80ELb0ELb0ELb0ELb1ELb1ELb1ELb1ELb1EEENS1_21CollectiveEpilogueFwdINS6_IJS8_SA_S9_EEENS6_IJNS7_ILi1EEESI_SI_EEESC_SE_Li128ELb1ELb1ELb1ELb0EEENS1_36VarlenDynamicPersistentTileSchedulerILi128ELi48ELi128ELi128ELb1ELb1ELb0ELb0ELb1ELb1EEEEEEEEEvNT_6ParamsE)
        /*00f8*/ 	.word	0x00000000


	//----- nvinfo : EIATTR_MIN_STACK_SIZE
	.align		4
.L_52:
        /*00fc*/ 	.byte	0x04, 0x12
        /*00fe*/ 	.short	(.L_54 - .L_53)
	.align		4
.L_53:
        /*0100*/ 	.word	index@(_ZN7cutlass13device_kernelIN5flash19enable_sm80_to_sm89INS1_16FlashAttnFwdSm80INS1_25CollectiveMainloopFwdSm80ILi4ELi1ELb0EN4cute5tupleIJNS5_1CILi128EEENS7_ILi48EEENS7_ILi96EEEEEELi96ENS_10bfloat16_tEfNS_4arch4Sm80ELb0ELb1ELb0ELb0ELb1ELb0ELb1ELb1EEENS1_21CollectiveEpilogueFwdINS6_IJS8_SA_S9_EEENS6_IJNS7_ILi1EEESI_SI_EEESC_SE_Li128ELb0ELb1ELb1ELb0EEENS1_19SingleTileSchedulerILb0ELb1ELb1ELi128EEEEEEEEEvNT_6ParamsE)
        /*0104*/ 	.word	0x00000000


	//----- nvinfo : EIATTR_MIN_STACK_SIZE
	.align		4
.L_54:
        /*0108*/ 	.byte	0x04, 0x12
        /*010a*/ 	.short	(.L_56 - .L_55)
	.align		4
.L_55:
        /*010c*/ 	.word	index@(_ZN7cutlass13device_kernelIN5flash19enable_sm80_to_sm89INS1_16FlashAttnFwdSm80INS1_25CollectiveMainloopFwdSm80ILi4ELi1ELb0EN4cute5tupleIJNS5_1CILi128EEENS7_ILi48EEENS7_ILi96EEEEEELi96ENS_10bfloat16_tEfNS_4arch4Sm80ELb0ELb1ELb0ELb1ELb1ELb0ELb1ELb1EEENS1_21CollectiveEpilogueFwdINS6_IJS8_SA_S9_EEENS6_IJNS7_ILi1EEESI_SI_EEESC_SE_Li128ELb1ELb1ELb1ELb0EEENS1_36VarlenDynamicPersistentTileSchedulerILi128ELi48ELi128ELi128ELb1ELb1ELb0ELb1ELb0ELb1EEEEEEEEEvNT_6ParamsE)
        /*0110*/ 	.word	0x00000000


	//----- nvinfo : EIATTR_MIN_STACK_SIZE
	.align		4
.L_56:
        /*0114*/ 	.byte	0x04, 0x12
        /*0116*/ 	.short	(.L_58 - .L_57)
	.align		4
.L_57:
        /*0118*/ 	.word	index@(_ZN7cutlass13device_kernelIN5flash19enable_sm80_to_sm89INS1_16FlashAttnFwdSm80INS1_25CollectiveMainloopFwdSm80ILi4ELi1ELb0EN4cute5tupleIJNS5_1CILi128EEENS7_ILi48EEENS7_ILi96EEEEEELi96ENS_10bfloat16_tEfNS_4arch4Sm80ELb0ELb1ELb0ELb1ELb1ELb1ELb1ELb1EEENS1_21CollectiveEpilogueFwdINS6_IJS8_SA_S9_EEENS6_IJNS7_ILi1EEESI_SI_EEESC_SE_Li128ELb1ELb1ELb1ELb0EEENS1_36VarlenDynamicPersistentTileSchedulerILi128ELi48ELi128ELi128ELb1ELb1ELb0ELb1ELb0ELb1EEEEEEEEEvNT_6ParamsE)
        /*011c*/ 	.word	0x00000000


	//----- nvinfo : EIATTR_MIN_STACK_SIZE
	.align		4
.L_58:
        /*0120*/ 	.byte	0x04, 0x12
        /*0122*/ 	.short	(.L_60 - .L_59)
	.align		4
.L_59:
        /*0124*/ 	.word	index@(_ZN7cutlass13device_kernelIN5flash19enable_sm80_to_sm89INS1_16FlashAttnFwdSm80INS1_25CollectiveMainloopFwdSm80ILi4ELi1ELb0EN4cute5tupleIJNS5_1CILi128EEENS7_ILi64EEENS7_ILi96EEEEEELi96ENS_10bfloat16_tEfNS_4arch4Sm80ELb1ELb0ELb0ELb0ELb1ELb0ELb1ELb1EEENS1_21CollectiveEpilogueFwdINS6_IJS8_SA_S9_EEENS6_IJNS7_ILi1EEESI_SI_EEESC_SE_Li128ELb0ELb1ELb1ELb0EEENS1_30DynamicPersistentTileSchedulerILi128ELi128ELb1ELb1ELb0EEEEEEEEEvNT_6ParamsE)
        /*0128*/ 	.word	0x00000000


	//----- nvinfo : EIATTR_MIN_STACK_SIZE
	.align		4
.L_60:
        /*012c*/ 	.byte	0x04, 0x12
        /*012e*/ 	.short	(.L_62 - .L_61)
	.align		4
.L_61:
        /*0130*/ 	.word	index@(_ZN7cutlass13device_kernelIN5flash19enable_sm80_to_sm89INS1_16FlashAttnFwdSm80INS1_25CollectiveMainloopFwdSm80ILi4ELi1ELb0EN4cute5tupleIJNS5_1CILi128EEENS7_ILi48EEENS7_ILi96EEEEEELi96ENS_10bfloat16_tEfNS_4arch4Sm80ELb1ELb0ELb0ELb1ELb1ELb0ELb1ELb1EEENS1_21CollectiveEpilogueFwdINS6_IJS8_SA_S9_EEENS6_IJNS7_ILi1EEESI_SI_EEESC_SE_Li128ELb1ELb1ELb1ELb0EEENS1_36VarlenDynamicPersistentTileSchedulerILi128ELi48ELi128ELi128ELb1ELb1ELb0ELb1ELb1ELb1EEEEEEEEEvNT_6ParamsE)
        /*0134*/ 	.word	0x00000000


	//----- nvinfo : EIATTR_MIN_STACK_SIZE
	.align		4
.L_62:
        /*0138*/ 	.byte	0x04, 0x12
        /*013a*/ 	.short	(.L_64 - .L_63)
	.align		4
.L_63:
        /*013c*/ 	.word	index@(_ZN7cutlass13device_kernelIN5flash19enable_sm80_to_sm89INS1_16FlashAttnFwdSm80INS1_25CollectiveMainloopFwdSm80ILi4ELi1ELb0EN4cute5tupleIJNS5_1CILi128EEENS7_ILi48EEENS7_ILi96EEEEEELi96ENS_10bfloat16_tEfNS_4arch4Sm80ELb1ELb0ELb0ELb1ELb1ELb1ELb1ELb1EEENS1_21CollectiveEpilogueFwdINS6_IJS8_SA_S9_EEENS6_IJNS7_ILi1EEESI_SI_EEESC_SE_Li128ELb1ELb1ELb1ELb0EEENS1_36VarlenDynamicPersistentTileSchedulerILi128ELi48ELi128ELi128ELb1ELb1ELb0ELb1ELb1ELb1EEEEEEEEEvNT_6ParamsE)
        /*0140*/ 	.word	0x00000000
.L_64:


//--------------------- .nv.compat                --------------------------
	.section	.nv.compat,"",@"SHT_CUDA_COMPAT_INFO"
	.align	4
        /*0000*/ 	.byte	0x02, 0x09, 0x01, 0x00, 0x02, 0x02, 0x01, 0x00, 0x02, 0x05, 0x05, 0x00, 0x03, 0x07, 0x01, 0x01
        /*0010*/ 	.byte	0x02, 0x03, 0x00, 0x00, 0x02, 0x06, 0x01, 0x00, 0x04, 0x0b, 0x08, 0x00, 0x00, 0x00, 0x00, 0x00
        /*0020*/ 	.byte	0x00, 0x00, 0x00, 0x00


//--------------------- .nv.info._ZN7cutlass13device_kernelIN5flash19enable_sm80_to_sm89INS1_16FlashAttnFwdSm80INS1_25CollectiveMainloopFwdSm80ILi4ELi1ELb0EN4cute5tupleIJNS5_1CILi128EEENS7_ILi64EEENS7_ILi96EEEEEELi96ENS_10bfloat16_tEfNS_4arch4Sm80ELb0ELb0ELb0ELb0ELb1ELb0ELb1ELb1EEENS1_21CollectiveEpilogueFwdINS6_IJS8_SA_S9_EEENS6_IJNS7_ILi1EEESI_SI_EEESC_SE_Li128ELb0ELb1ELb1ELb0EEENS1_19SingleTileSchedulerILb0ELb1ELb1ELi128EEEEEEEEEvNT_6ParamsE --------------------------
	.section	.nv.info._ZN7cutlass13device_kernelIN5flash19enable_sm80_to_sm89INS1_16FlashAttnFwdSm80INS1_25CollectiveMainloopFwdSm80ILi4ELi1ELb0EN4cute5tupleIJNS5_1CILi128EEENS7_ILi64EEENS7_ILi96EEEEEELi96ENS_10bfloat16_tEfNS_4arch4Sm80ELb0ELb0ELb0ELb0ELb1ELb0ELb1ELb1EEENS1_21CollectiveEpilogueFwdINS6_IJS8_SA_S9_EEENS6_IJNS7_ILi1EEESI_SI_EEESC_SE_Li128ELb0ELb1ELb1ELb0EEENS1_19SingleTileSchedulerILb0ELb1ELb1ELi128EEEEEEEEEvNT_6ParamsE,"",@"SHT_CUDA_INFO"
	.sectionflags	@""
	.align	4


	//----- nvinfo : EIATTR_CUDA_API_VERSION
	.align		4
        /*0000*/ 	.byte	0x04, 0x37
        /*0002*/ 	.short	(.L_66 - .L_65)
.L_65:
        /*0004*/ 	.word	0x00000082


	//----- nvinfo : EIATTR_KPARAM_INFO
	.align		4
.L_66:
        /*0008*/ 	.byte	0x04, 0x17
        /*000a*/ 	.short	(.L_68 - .L_67)
.L_67:
        /*000c*/ 	.word	0x00000000
        /*0010*/ 	.short	0x0000
        /*0012*/ 	.short	0x0000
        /*0014*/ 	.byte	0x00, 0xf0, 0x61, 0x10


	//----- nvinfo : EIATTR_SPARSE_MMA_MASK
	.align		4
.L_68:
        /*0018*/ 	.byte	0x03, 0x50
        /*001a*/ 	.short	0x0000


	//----- nvinfo : EIATTR_MAXREG_COUNT
	.align		4
        /*001c*/ 	.byte	0x03, 0x1b
        /*001e*/ 	.short	0x00ff


	//----- nvinfo : EIATTR_MERCURY_ISA_VERSION
	.align		4
        /*0020*/ 	.byte	0x03, 0x5f
        /*0022*/ 	.short	0x0101


	//----- nvinfo : EIATTR_EXIT_INSTR_OFFSETS
	.align		4
        /*0024*/ 	.byte	0x04, 0x1c
        /*0026*/ 	.short	(.L_70 - .L_69)


	//   ....[0]....
.L_69:
        /*0028*/ 	.word	0x00000010


	//----- nvinfo : EIATTR_MAX_THREADS
	.align		4
.L_70:
        /*002c*/ 	.byte	0x04, 0x05
        /*002e*/ 	.short	(.L_72 - .L_71)
.L_71:
        /*0030*/ 	.word	0x00000080
        /*0034*/ 	.word	0x00000001
        /*0038*/ 	.word	0x00000001


	//----- nvinfo : EIATTR_CBANK_PARAM_SIZE
	.align		4
.L_72:
        /*003c*/ 	.byte	0x03, 0x19
        /*003e*/ 	.short	0x0418


	//----- nvinfo : EIATTR_PARAM_CBANK
	.align		4
        /*0040*/ 	.byte	0x04, 0x0a
        /*0042*/ 	.short	(.L_74 - .L_73)
	.align		4
.L_73:
        /*0044*/ 	.word	index@(.nv.constant0._ZN7cutlass13device_kernelIN5flash19enable_sm80_to_sm89INS1_16FlashAttnFwdSm80INS1_25CollectiveMainloopFwdSm80ILi4ELi1ELb0EN4cute5tupleIJNS5_1CILi128EEENS7_ILi64EEENS7_ILi96EEEEEELi96ENS_10bfloat16_tEfNS_4arch4Sm80ELb0ELb0ELb0ELb0ELb1ELb0ELb1ELb1EEENS1_21CollectiveEpilogueFwdINS6_IJS8_SA_S9_EEENS6_IJNS7_ILi1EEESI_SI_EEESC_SE_Li128ELb0ELb1ELb1ELb0EEENS1_19SingleTileSchedulerILb0ELb1ELb1ELi128EEEEEEEEEvNT_6ParamsE)
        /*0048*/ 	.short	0x0210
        /*004a*/ 	.short	0x0418


	//----- nvinfo : EIATTR_SW_WAR
	.align		4
.L_74:
        /*004c*/ 	.byte	0x04, 0x36
        /*004e*/ 	.short	(.L_76 - .L_75)
.L_75:
        /*0050*/ 	.word	0x00000008
.L_76:


//--------------------- .nv.info._ZN7cutlass13device_kernelIN5flash19enable_sm80_to_sm89INS1_16FlashAttnFwdSm80INS1_25CollectiveMainloopFwdSm80ILi4ELi1ELb0EN4cute5tupleIJNS5_1CILi128EEENS7_ILi48EEENS7_ILi96EEEEEELi96ENS_10bfloat16_tEfNS_4arch4Sm80ELb0ELb0ELb0ELb1ELb1ELb0ELb1ELb1EEENS1_21CollectiveEpilogueFwdINS6_IJS8_SA_S9_EEENS6_IJNS7_ILi1EEESI_SI_EEESC_SE_Li128ELb1ELb1ELb1ELb0EEENS1_36VarlenDynamicPersistentTileSchedulerILi128ELi48ELi128ELi128ELb1ELb1ELb0ELb0ELb1ELb1EEEEEEEEEvNT_6ParamsE --------------------------
	.section	.nv.info._ZN7cutlass13device_kernelIN5flash19enable_sm80_to_sm89INS1_16FlashAttnFwdSm80INS1_25CollectiveMainloopFwdSm80ILi4ELi1ELb0EN4cute5tupleIJNS5_1CILi128EEENS7_ILi48EEENS7_ILi96EEEEEELi96ENS_10bfloat16_tEfNS_4arch4Sm80ELb0ELb0ELb0ELb1ELb1ELb0ELb1ELb1EEENS1_21CollectiveEpilogueFwdINS6_IJS8_SA_S9_EEENS6_IJNS7_ILi1EEESI_SI_EEESC_SE_Li128ELb1ELb1ELb1ELb0EEENS1_36VarlenDynamicPersistentTileSchedulerILi128ELi48ELi128ELi128ELb1ELb1ELb0ELb0ELb1ELb1EEEEEEEEEvNT_6ParamsE,"",@"SHT_CUDA_INFO"
	.sectionflags	@""
	.align	4


	//----- nvinfo : EIATTR_CUDA_API_VERSION
	.align		4
        /*0000*/ 	.byte	0x04, 0x37
        /*0002*/ 	.short	(.L_78 - .L_77)
.L_77:
        /*0004*/ 	.word	0x00000082


	//----- nvinfo : EIATTR_KPARAM_INFO
	.align		4
.L_78:
        /*0008*/ 	.byte	0x04, 0x17
        /*000a*/ 	.short	(.L_80 - .L_79)
.L_79:
        /*000c*/ 	.word	0x00000000
        /*0010*/ 	.short	0x0000
        /*0012*/ 	.short	0x0000
        /*0014*/ 	.byte	0x00, 0xf0, 0xe1, 0x10


	//----- nvinfo : EIATTR_SPARSE_MMA_MASK
	.align		4
.L_80:
        /*0018*/ 	.byte	0x03, 0x50
        /*001a*/ 	.short	0x0000


	//----- nvinfo : EIATTR_MAXREG_COUNT
	.align		4
        /*001c*/ 	.byte	0x03, 0x1b
        /*001e*/ 	.short	0x00ff


	//----- nvinfo : EIATTR_MERCURY_ISA_VERSION
	.align		4
        /*0020*/ 	.byte	0x03, 0x5f
        /*0022*/ 	.short	0x0101


	//----- nvinfo : EIATTR_EXIT_INSTR_OFFSETS
	.align		4
        /*0024*/ 	.byte	0x04, 0x1c
        /*0026*/ 	.short	(.L_82 - .L_81)


	//   ....[0]....
.L_81:
        /*0028*/ 	.word	0x00000010


	//----- nvinfo : EIATTR_MAX_THREADS
	.align		4
.L_82:
        /*002c*/ 	.byte	0x04, 0x05
        /*002e*/ 	.short	(.L_84 - .L_83)
.L_83:
        /*0030*/ 	.word	0x00000080
        /*0034*/ 	.word	0x00000001
        /*0038*/ 	.word	0x00000001


	//----- nvinfo : EIATTR_CBANK_PARAM_SIZE
	.align		4
.L_84:
        /*003c*/ 	.byte	0x03, 0x19
        /*003e*/ 	.short	0x0438


	//----- nvinfo : EIATTR_PARAM_CBANK
	.align		4
        /*0040*/ 	.byte	0x04, 0x0a
        /*0042*/ 	.short	(.L_86 - .L_85)
	.align		4
.L_85:
        /*0044*/ 	.word	index@(.nv.constant0._ZN7cutlass13device_kernelIN5flash19enable_sm80_to_sm89INS1_16FlashAttnFwdSm80INS1_25CollectiveMainloopFwdSm80ILi4ELi1ELb0EN4cute5tupleIJNS5_1CILi128EEENS7_ILi48EEENS7_ILi96EEEEEELi96ENS_10bfloat16_tEfNS_4arch4Sm80ELb0ELb0ELb0ELb1ELb1ELb0ELb1ELb1EEENS1_21CollectiveEpilogueFwdINS6_IJS8_SA_S9_EEENS6_IJNS7_ILi1EEESI_SI_EEESC_SE_Li128ELb1ELb1ELb1ELb0EEENS1_36VarlenDynamicPersistentTileSchedulerILi128ELi48ELi128ELi128ELb1ELb1ELb0ELb0ELb1ELb1EEEEEEEEEvNT_6ParamsE)
        /*0048*/ 	.short	0x0210
        /*004a*/ 	.short	0x0438


	//----- nvinfo : EIATTR_SW_WAR
	.align		4
.L_86:
        /*004c*/ 	.byte	0x04, 0x36
        /*004e*/ 	.short	(.L_88 - .L_87)
.L_87:
        /*0050*/ 	.word	0x00000008
.L_88:


//--------------------- .nv.info._ZN7cutlass13device_kernelIN5flash19enable_sm80_to_sm89INS1_16FlashAttnFwdSm80INS1_25CollectiveMainloopFwdSm80ILi4ELi1ELb0EN4cute5tupleIJNS5_1CILi128EEENS7_ILi48EEENS7_ILi96EEEEEELi96ENS_10bfloat16_tEfNS_4arch4Sm80ELb0ELb0ELb0ELb1ELb1ELb1ELb1ELb1EEENS1_21CollectiveEpilogueFwdINS6_IJS8_SA_S9_EEENS6_IJNS7_ILi1EEESI_SI_EEESC_SE_Li128ELb1ELb1ELb1ELb0EEENS1_36VarlenDynamicPersistentTileSchedulerILi128ELi48ELi128ELi128ELb1ELb1ELb0ELb0ELb1ELb1EEEEEEEEEvNT_6ParamsE --------------------------
	.section	.nv.info._ZN7cutlass13device_kernelIN5flash19enable_sm80_to_sm89INS1_16FlashAttnFwdSm80INS1_25CollectiveMainloopFwdSm80ILi4ELi1ELb0EN4cute5tupleIJNS5_1CILi128EEENS7_ILi48EEENS7_ILi96EEEEEELi96ENS_10bfloat16_tEfNS_4arch4Sm80ELb0ELb0ELb0ELb1ELb1ELb1ELb1ELb1EEENS1_21CollectiveEpilogueFwdINS6_IJS8_SA_S9_EEENS6_IJNS7_ILi1EEESI_SI_EEESC_SE_Li128ELb1ELb1ELb1ELb0EEENS1_36VarlenDynamicPersistentTileSchedulerILi128ELi48ELi128ELi128ELb1ELb1ELb0ELb0ELb1ELb1EEEEEEEEEvNT_6ParamsE,"",@"SHT_CUDA_INFO"
	.sectionflags	@""
	.align	4


	//----- nvinfo : EIATTR_CUDA_API_VERSION
	.align		4
        /*0000*/ 	.byte	0x04, 0x37
        /*0002*/ 	.short	(.L_90 - .L_89)
.L_89:
        /*0004*/ 	.word	0x00000082


	//----- nvinfo : EIATTR_KPARAM_INFO
	.align		4
.L_90:
        /*0008*/ 	.byte	0x04, 0x17
        /*000a*/ 	.short	(.L_92 - .L_91)
.L_91:
        /*000c*/ 	.word	0x00000000
        /*0010*/ 	.short	0x0000
        /*0012*/ 	.short	0x0000
        /*0014*/ 	.byte	0x00, 0xf0, 0xe1, 0x10


	//----- nvinfo : EIATTR_SPARSE_MMA_MASK
	.align		4
.L_92:
        /*0018*/ 	.byte	0x03, 0x50
        /*001a*/ 	.short	0x0000


	//----- nvinfo : EIATTR_MAXREG_COUNT
	.align		4
        /*001c*/ 	.byte	0x03, 0x1b
        /*001e*/ 	.short	0x00ff


	//----- nvinfo : EIATTR_MERCURY_ISA_VERSION
	.align		4
        /*0020*/ 	.byte	0x03, 0x5f
        /*0022*/ 	.short	0x0101


	//----- nvinfo : EIATTR_EXIT_INSTR_OFFSETS
	.align		4
        /*0024*/ 	.byte	0x04, 0x1c
        /*0026*/ 	.short	(.L_94 - .L_93)


	//   ....[0]....
.L_93:
        /*0028*/ 	.word	0x00000010


	//----- nvinfo : EIATTR_MAX_THREADS
	.align		4
.L_94:
        /*002c*/ 	.byte	0x04, 0x05
        /*002e*/ 	.short	(.L_96 - .L_95)
.L_95:
        /*0030*/ 	.word	0x00000080
        /*0034*/ 	.word	0x00000001
        /*0038*/ 	.word	0x00000001


	//----- nvinfo : EIATTR_CBANK_PARAM_SIZE
	.align		4
.L_96:
        /*003c*/ 	.byte	0x03, 0x19
        /*003e*/ 	.short	0x0438


	//----- nvinfo : EIATTR_PARAM_CBANK
	.align		4
        /*0040*/ 	.byte	0x04, 0x0a
        /*0042*/ 	.short	(.L_98 - .L_97)
	.align		4
.L_97:
        /*0044*/ 	.word	index@(.nv.constant0._ZN7cutlass13device_kernelIN5flash19enable_sm80_to_sm89INS1_16FlashAttnFwdSm80INS1_25CollectiveMainloopFwdSm80ILi4ELi1ELb0EN4cute5tupleIJNS5_1CILi128EEENS7_ILi48EEENS7_ILi96EEEEEELi96ENS_10bfloat16_tEfNS_4arch4Sm80ELb0ELb0ELb0ELb1ELb1ELb1ELb1ELb1EEENS1_21CollectiveEpilogueFwdINS6_IJS8_SA_S9_EEENS6_IJNS7_ILi1EEESI_SI_EEESC_SE_Li128ELb1ELb1ELb1ELb0EEENS1_36VarlenDynamicPersistentTileSchedulerILi128ELi48ELi128ELi128ELb1ELb1ELb0ELb0ELb1ELb1EEEEEEEEEvNT_6ParamsE)
        /*0048*/ 	.short	0x0210
        /*004a*/ 	.short	0x0438


	//----- nvinfo : EIATTR_SW_WAR
	.align		4
.L_98:
        /*004c*/ 	.byte	0x04, 0x36
        /*004e*/ 	.short	(.L_100 - .L_99)
.L_99:
        /*0050*/ 	.word	0x00000008
.L_100:


//--------------------- .nv.info._ZN7cutlass13device_kernelIN5flash19enable_sm80_to_sm89INS1_16FlashAttnFwdSm80INS1_25CollectiveMainloopFwdSm80ILi4ELi1ELb0EN4cute5tupleIJNS5_1CILi128EEENS7_ILi48EEENS7_ILi96EEEEEELi96ENS_10bfloat16_tEfNS_4arch4Sm80ELb0ELb1ELb0ELb0ELb1ELb0ELb1ELb1EEENS1_21CollectiveEpilogueFwdINS6_IJS8_SA_S9_EEENS6_IJNS7_ILi1EEESI_SI_EEESC_SE_Li128ELb0ELb1ELb1ELb0EEENS1_19SingleTileSchedulerILb0ELb1ELb1ELi128EEEEEEEEEvNT_6ParamsE --------------------------
	.section	.nv.info._ZN7cutlass13device_kernelIN5flash19enable_sm80_to_sm89INS1_16FlashAttnFwdSm80INS1_25CollectiveMainloopFwdSm80ILi4ELi1ELb0EN4cute5tupleIJNS5_1CILi128EEENS7_ILi48EEENS7_ILi96EEEEEELi96ENS_10bfloat16_tEfNS_4arch4Sm80ELb0ELb1ELb0ELb0ELb1ELb0ELb1ELb1EEENS1_21CollectiveEpilogueFwdINS6_IJS8_SA_S9_EEENS6_IJNS7_ILi1EEESI_SI_EEESC_SE_Li128ELb0ELb1ELb1ELb0EEENS1_19SingleTileSchedulerILb0ELb1ELb1ELi128EEEEEEEEEvNT_6ParamsE,"",@"SHT_CUDA_INFO"
	.sectionflags	@""
	.align	4


	//----- nvinfo : EIATTR_CUDA_API_VERSION
	.align		4
        /*0000*/ 	.byte	0x04, 0x37
        /*0002*/ 	.short	(.L_102 - .L_101)
.L_101:
        /*0004*/ 	.word	0x00000082


	//----- nvinfo : EIATTR_KPARAM_INFO
	.align		4
.L_102:
        /*0008*/ 	.byte	0x04, 0x17
        /*000a*/ 	.short	(.L_104 - .L_103)
.L_103:
        /*000c*/ 	.word	0x00000000
        /*0010*/ 	.short	0x0000
        /*0012*/ 	.short	0x0000
        /*0014*/ 	.byte	0x00, 0xf0, 0x61, 0x10


	//----- nvinfo : EIATTR_SPARSE_MMA_MASK
	.align		4
.L_104:
        /*0018*/ 	.byte	0x03, 0x50
        /*001a*/ 	.short	0x0000


	//----- nvinfo : EIATTR_MAXREG_COUNT
	.align		4
        /*001c*/ 	.byte	0x03, 0x1b
        /*001e*/ 	.short	0x00ff


	//----- nvinfo : EIATTR_MERCURY_ISA_VERSION
	.align		4
        /*0020*/ 	.byte	0x03, 0x5f
        /*0022*/ 	.short	0x0101


	//----- nvinfo : EIATTR_EXIT_INSTR_OFFSETS
	.align		4
        /*0024*/ 	.byte	0x04, 0x1c
        /*0026*/ 	.short	(.L_106 - .L_105)


	//   ....[0]....
.L_105:
        /*0028*/ 	.word	0x00000010


	//----- nvinfo : EIATTR_MAX_THREADS
	.align		4
.L_106:
        /*002c*/ 	.byte	0x04, 0x05
        /*002e*/ 	.short	(.L_108 - .L_107)
.L_107:
        /*0030*/ 	.word	0x00000080
        /*0034*/ 	.word	0x00000001
        /*0038*/ 	.word	0x00000001


	//----- nvinfo : EIATTR_CBANK_PARAM_SIZE
	.align		4
.L_108:
        /*003c*/ 	.byte	0x03, 0x19
        /*003e*/ 	.short	0x0418


	//----- nvinfo : EIATTR_PARAM_CBANK
	.align		4
        /*0040*/ 	.byte	0x04, 0x0a
        /*0042*/ 	.short	(.L_110 - .L_109)
	.align		4
.L_109:
        /*0044*/ 	.word	index@(.nv.constant0._ZN7cutlass13device_kernelIN5flash19enable_sm80_to_sm89INS1_16FlashAttnFwdSm80INS1_25CollectiveMainloopFwdSm80ILi4ELi1ELb0EN4cute5tupleIJNS5_1CILi128EEENS7_ILi48EEENS7_ILi96EEEEEELi96ENS_10bfloat16_tEfNS_4arch4Sm80ELb0ELb1ELb0ELb0ELb1ELb0ELb1ELb1EEENS1_21CollectiveEpilogueFwdINS6_IJS8_SA_S9_EEENS6_IJNS7_ILi1EEESI_SI_EEESC_SE_Li128ELb0ELb1ELb1ELb0EEENS1_19SingleTileSchedulerILb0ELb1ELb1ELi128EEEEEEEEEvNT_6ParamsE)
        /*0048*/ 	.short	0x0210
        /*004a*/ 	.short	0x0418


	//----- nvinfo : EIATTR_SW_WAR
	.align		4
.L_110:
        /*004c*/ 	.byte	0x04, 0x36
        /*004e*/ 	.short	(.L_112 - .L_111)
.L_111:
        /*0050*/ 	.word	0x00000008
.L_112:


//--------------------- .nv.info._ZN7cutlass13device_kernelIN5flash19enable_sm80_to_sm89INS1_16FlashAttnFwdSm80INS1_25CollectiveMainloopFwdSm80ILi4ELi1ELb0EN4cute5tupleIJNS5_1CILi128EEENS7_ILi48EEENS7_ILi96EEEEEELi96ENS_10bfloat16_tEfNS_4arch4Sm80ELb0ELb1ELb0ELb1ELb1ELb0ELb1ELb1EEENS1_21CollectiveEpilogueFwdINS6_IJS8_SA_S9_EEENS6_IJNS7_ILi1EEESI_SI_EEESC_SE_Li128ELb1ELb1ELb1ELb0EEENS1_36VarlenDynamicPersistentTileSchedulerILi128ELi48ELi128ELi128ELb1ELb1ELb0ELb1ELb0ELb1EEEEEEEEEvNT_6ParamsE --------------------------
	.section	.nv.info._ZN7cutlass13device_kernelIN5flash19enable_sm80_to_sm89INS1_16FlashAttnFwdSm80INS1_25CollectiveMainloopFwdSm80ILi4ELi1ELb0EN4cute5tupleIJNS5_1CILi128EEENS7_ILi48EEENS7_ILi96EEEEEELi96ENS_10bfloat16_tEfNS_4arch4Sm80ELb0ELb1ELb0ELb1ELb1ELb0ELb1ELb1EEENS1_21CollectiveEpilogueFwdINS6_IJS8_SA_S9_EEENS6_IJNS7_ILi1EEESI_SI_EEESC_SE_Li128ELb1ELb1ELb1ELb0EEENS1_36VarlenDynamicPersistentTileSchedulerILi128ELi48ELi128ELi128ELb1ELb1ELb0ELb1ELb0ELb1EEEEEEEEEvNT_6ParamsE,"",@"SHT_CUDA_INFO"
	.sectionflags	@""
	.align	4


	//----- nvinfo : EIATTR_CUDA_API_VERSION
	.align		4
        /*0000*/ 	.byte	0x04, 0x37
        /*0002*/ 	.short	(.L_114 - .L_113)
.L_113:
        /*0004*/ 	.word	0x00000082


	//----- nvinfo : EIATTR_KPARAM_INFO
	.align		4
.L_114:
        /*0008*/ 	.byte	0x04, 0x17
        /*000a*/ 	.short	(.L_116 - .L_115)
.L_115:
        /*000c*/ 	.word	0x00000000
        /*0010*/ 	.short	0x0000
        /*0012*/ 	.short	0x0000
        /*0014*/ 	.byte	0x00, 0xf0, 0xe1, 0x10


	//----- nvinfo : EIATTR_SPARSE_MMA_MASK
	.align		4
.L_116:
        /*0018*/ 	.byte	0x03, 0x50
        /*001a*/ 	.short	0x0000


	//----- nvinfo : EIATTR_MAXREG_COUNT
	.align		4
        /*001c*/ 	.byte	0x03, 0x1b
        /*001e*/ 	.short	0x00ff


	//----- nvinfo : EIATTR_MERCURY_ISA_VERSION
	.align		4
        /*0020*/ 	.byte	0x03, 0x5f
        /*0022*/ 	.short	0x0101


	//----- nvinfo : EIATTR_EXIT_INSTR_OFFSETS
	.align		4
        /*0024*/ 	.byte	0x04, 0x1c
        /*0026*/ 	.short	(.L_118 - .L_117)


	//   ....[0]....
.L_117:
        /*0028*/ 	.word	0x00000010


	//----- nvinfo : EIATTR_MAX_THREADS
	.align		4
.L_118:
        /*002c*/ 	.byte	0x04, 0x05
        /*002e*/ 	.short	(.L_120 - .L_119)
.L_119:
        /*0030*/ 	.word	0x00000080
        /*0034*/ 	.word	0x00000001
        /*0038*/ 	.word	0x00000001


	//----- nvinfo : EIATTR_CBANK_PARAM_SIZE
	.align		4
.L_120:
        /*003c*/ 	.byte	0x03, 0x19
        /*003e*/ 	.short	0x0438


	//----- nvinfo : EIATTR_PARAM_CBANK
	.align		4
        /*0040*/ 	.byte	0x04, 0x0a
        /*0042*/ 	.short	(.L_122 - .L_121)
	.align		4
.L_121:
        /*0044*/ 	.word	index@(.nv.constant0._ZN7cutlass13device_kernelIN5flash19enable_sm80_to_sm89INS1_16FlashAttnFwdSm80INS1_25CollectiveMainloopFwdSm80ILi4ELi1ELb0EN4cute5tupleIJNS5_1CILi128EEENS7_ILi48EEENS7_ILi96EEEEEELi96ENS_10bfloat16_tEfNS_4arch4Sm80ELb0ELb1ELb0ELb1ELb1ELb0ELb1ELb1EEENS1_21CollectiveEpilogueFwdINS6_IJS8_SA_S9_EEENS6_IJNS7_ILi1EEESI_SI_EEESC_SE_Li128ELb1ELb1ELb1ELb0EEENS1_36VarlenDynamicPersistentTileSchedulerILi128ELi48ELi128ELi128ELb1ELb1ELb0ELb1ELb0ELb1EEEEEEEEEvNT_6ParamsE)
        /*0048*/ 	.short	0x0210
        /*004a*/ 	.short	0x0438


	//----- nvinfo : EIATTR_SW_WAR
	.align		4
.L_122:
        /*004c*/ 	.byte	0x04, 0x36
        /*004e*/ 	.short	(.L_124 - .L_123)
.L_123:
        /*0050*/ 	.word	0x00000008
.L_124:


//--------------------- .nv.info._ZN7cutlass13device_kernelIN5flash19enable_sm80_to_sm89INS1_16FlashAttnFwdSm80INS1_25CollectiveMainloopFwdSm80ILi4ELi1ELb0EN4cute5tupleIJNS5_1CILi128EEENS7_ILi48EEENS7_ILi96EEEEEELi96ENS_10bfloat16_tEfNS_4arch4Sm80ELb0ELb1ELb0ELb1ELb1ELb1ELb1ELb1EEENS1_21CollectiveEpilogueFwdINS6_IJS8_SA_S9_EEENS6_IJNS7_ILi1EEESI_SI_EEESC_SE_Li128ELb1ELb1ELb1ELb0EEENS1_36VarlenDynamicPersistentTileSchedulerILi128ELi48ELi128ELi128ELb1ELb1ELb0ELb1ELb0ELb1EEEEEEEEEvNT_6ParamsE --------------------------
	.section	.nv.info._ZN7cutlass13device_kernelIN5flash19enable_sm80_to_sm89INS1_16FlashAttnFwdSm80INS1_25CollectiveMainloopFwdSm80ILi4ELi1ELb0EN4cute5tupleIJNS5_1CILi128EEENS7_ILi48EEENS7_ILi96EEEEEELi96ENS_10bfloat16_tEfNS_4arch4Sm80ELb0ELb1ELb0ELb1ELb1ELb1ELb1ELb1EEENS1_21CollectiveEpilogueFwdINS6_IJS8_SA_S9_EEENS6_IJNS7_ILi1EEESI_SI_EEESC_SE_Li128ELb1ELb1ELb1ELb0EEENS1_36VarlenDynamicPersistentTileSchedulerILi128ELi48ELi128ELi128ELb1ELb1ELb0ELb1ELb0ELb1EEEEEEEEEvNT_6ParamsE,"",@"SHT_CUDA_INFO"
	.sectionflags	@""
	.align	4


	//----- nvinfo : EIATTR_CUDA_API_VERSION
	.align		4
        /*0000*/ 	.byte	0x04, 0x37
        /*0002*/ 	.short	(.L_126 - .L_125)
.L_125:
        /*0004*/ 	.word	0x00000082


	//----- nvinfo : EIATTR_KPARAM_INFO
	.align		4
.L_126:
        /*0008*/ 	.byte	0x04, 0x17
        /*000a*/ 	.short	(.L_128 - .L_127)
.L_127:
        /*000c*/ 	.word	0x00000000
        /*0010*/ 	.short	0x0000
        /*0012*/ 	.short	0x0000
        /*0014*/ 	.byte	0x00, 0xf0, 0xe1, 0x10


	//----- nvinfo : EIATTR_SPARSE_MMA_MASK
	.align		4
.L_128:
        /*0018*/ 	.byte	0x03, 0x50
        /*001a*/ 	.short	0x0000


	//----- nvinfo : EIATTR_MAXREG_COUNT
	.align		4
        /*001c*/ 	.byte	0x03, 0x1b
        /*001e*/ 	.short	0x00ff


	//----- nvinfo : EIATTR_MERCURY_ISA_VERSION
	.align		4
        /*0020*/ 	.byte	0x03, 0x5f
        /*0022*/ 	.short	0x0101


	//----- nvinfo : EIATTR_EXIT_INSTR_OFFSETS
	.align		4
        /*0024*/ 	.byte	0x04, 0x1c
        /*0026*/ 	.short	(.L_130 - .L_129)


	//   ....[0]....
.L_129:
        /*0028*/ 	.word	0x00000010


	//----- nvinfo : EIATTR_MAX_THREADS
	.align		4
.L_130:
        /*002c*/ 	.byte	0x04, 0x05
        /*002e*/ 	.short	(.L_132 - .L_131)
.L_131:
        /*0030*/ 	.word	0x00000080
        /*0034*/ 	.word	0x00000001
        /*0038*/ 	.word	0x00000001


	//----- nvinfo : EIATTR_CBANK_PARAM_SIZE
	.align		4
.L_132:
        /*003c*/ 	.byte	0x03, 0x19
        /*003e*/ 	.short	0x0438


	//----- nvinfo : EIATTR_PARAM_CBANK
	.align		4
        /*0040*/ 	.byte	0x04, 0x0a
        /*0042*/ 	.short	(.L_134 - .L_133)
	.align		4
.L_133:
        /*0044*/ 	.word	index@(.nv.constant0._ZN7cutlass13device_kernelIN5flash19enable_sm80_to_sm89INS1_16FlashAttnFwdSm80INS1_25CollectiveMainloopFwdSm80ILi4ELi1ELb0EN4cute5tupleIJNS5_1CILi128EEENS7_ILi48EEENS7_ILi96EEEEEELi96ENS_10bfloat16_tEfNS_4arch4Sm80ELb0ELb1ELb0ELb1ELb1ELb1ELb1ELb1EEENS1_21CollectiveEpilogueFwdINS6_IJS8_SA_S9_EEENS6_IJNS7_ILi1EEESI_SI_EEESC_SE_Li128ELb1ELb1ELb1ELb0EEENS1_36VarlenDynamicPersistentTileSchedulerILi128ELi48ELi128ELi128ELb1ELb1ELb0ELb1ELb0ELb1EEEEEEEEEvNT_6ParamsE)
        /*0048*/ 	.short	0x0210
        /*004a*/ 	.short	0x0438


	//----- nvinfo : EIATTR_SW_WAR
	.align		4
.L_134:
        /*004c*/ 	.byte	0x04, 0x36
        /*004e*/ 	.short	(.L_136 - .L_135)
.L_135:
        /*0050*/ 	.word	0x00000008
.L_136:


//--------------------- .nv.info._ZN7cutlass13device_kernelIN5flash19enable_sm80_to_sm89INS1_16FlashAttnFwdSm80INS1_25CollectiveMainloopFwdSm80ILi4ELi1ELb0EN4cute5tupleIJNS5_1CILi128EEENS7_ILi64EEENS7_ILi96EEEEEELi96ENS_10bfloat16_tEfNS_4arch4Sm80ELb1ELb0ELb0ELb0ELb1ELb0ELb1ELb1EEENS1_21CollectiveEpilogueFwdINS6_IJS8_SA_S9_EEENS6_IJNS7_ILi1EEESI_SI_EEESC_SE_Li128ELb0ELb1ELb1ELb0EEENS1_30DynamicPersistentTileSchedulerILi128ELi128ELb1ELb1ELb0EEEEEEEEEvNT_6ParamsE --------------------------
	.section	.nv.info._ZN7cutlass13device_kernelIN5flash19enable_sm80_to_sm89INS1_16FlashAttnFwdSm80INS1_25CollectiveMainloopFwdSm80ILi4ELi1ELb0EN4cute5tupleIJNS5_1CILi128EEENS7_ILi64EEENS7_ILi96EEEEEELi96ENS_10bfloat16_tEfNS_4arch4Sm80ELb1ELb0ELb0ELb0ELb1ELb0ELb1ELb1EEENS1_21CollectiveEpilogueFwdINS6_IJS8_SA_S9_EEENS6_IJNS7_ILi1EEESI_SI_EEESC_SE_Li128ELb0ELb1ELb1ELb0EEENS1_30DynamicPersistentTileSchedulerILi128ELi128ELb1ELb1ELb0EEEEEEEEEvNT_6ParamsE,"",@"SHT_CUDA_INFO"
	.sectionflags	@""
	.align	4


	//----- nvinfo : EIATTR_CUDA_API_VERSION
	.align		4
        /*0000*/ 	.byte	0x04, 0x37
        /*0002*/ 	.short	(.L_138 - .L_137)
.L_137:
        /*0004*/ 	.word	0x00000082


	//----- nvinfo : EIATTR_KPARAM_INFO
	.align		4
.L_138:
        /*0008*/ 	.byte	0x04, 0x17
        /*000a*/ 	.short	(.L_140 - .L_139)
.L_139:
        /*000c*/ 	.word	0x00000000
        /*0010*/ 	.short	0x0000
        /*0012*/ 	.short	0x0000
        /*0014*/ 	.byte	0x00, 0xf0, 0xa1, 0x10


	//----- nvinfo : EIATTR_SPARSE_MMA_MASK
	.align		4
.L_140:
        /*0018*/ 	.byte	0x03, 0x50
        /*001a*/ 	.short	0x0000


	//----- nvinfo : EIATTR_MAXREG_COUNT
	.align		4
        /*001c*/ 	.byte	0x03, 0x1b
        /*001e*/ 	.short	0x00ff


	//----- nvinfo : EIATTR_MERCURY_ISA_VERSION
	.align		4
        /*0020*/ 	.byte	0x03, 0x5f
        /*0022*/ 	.short	0x0101


	//----- nvinfo : EIATTR_EXIT_INSTR_OFFSETS
	.align		4
        /*0024*/ 	.byte	0x04, 0x1c
        /*0026*/ 	.short	(.L_142 - .L_141)


	//   ....[0]....
.L_141:
        /*0028*/ 	.word	0x00000010


	//----- nvinfo : EIATTR_MAX_THREADS
	.align		4
.L_142:
        /*002c*/ 	.byte	0x04, 0x05
        /*002e*/ 	.short	(.L_144 - .L_143)
.L_143:
        /*0030*/ 	.word	0x00000080
        /*0034*/ 	.word	0x00000001
        /*0038*/ 	.word	0x00000001


	//----- nvinfo : EIATTR_CBANK_PARAM_SIZE
	.align		4
.L_144:
        /*003c*/ 	.byte	0x03, 0x19
        /*003e*/ 	.short	0x0428


	//----- nvinfo : EIATTR_PARAM_CBANK
	.align		4
        /*0040*/ 	.byte	0x04, 0x0a
        /*0042*/ 	.short	(.L_146 - .L_145)
	.align		4
.L_145:
        /*0044*/ 	.word	index@(.nv.constant0._ZN7cutlass13device_kernelIN5flash19enable_sm80_to_sm89INS1_16FlashAttnFwdSm80INS1_25CollectiveMainloopFwdSm80ILi4ELi1ELb0EN4cute5tupleIJNS5_1CILi128EEENS7_ILi64EEENS7_ILi96EEEEEELi96ENS_10bfloat16_tEfNS_4arch4Sm80ELb1ELb0ELb0ELb0ELb1ELb0ELb1ELb1EEENS1_21CollectiveEpilogueFwdINS6_IJS8_SA_S9_EEENS6_IJNS7_ILi1EEESI_SI_EEESC_SE_Li128ELb0ELb1ELb1ELb0EEENS1_30DynamicPersistentTileSchedulerILi128ELi128ELb1ELb1ELb0EEEEEEEEEvNT_6ParamsE)
        /*0048*/ 	.short	0x0210
        /*004a*/ 	.short	0x0428


	//----- nvinfo : EIATTR_SW_WAR
	.align		4
.L_146:
        /*004c*/ 	.byte	0x04, 0x36
        /*004e*/ 	.short	(.L_148 - .L_147)
.L_147:
        /*0050*/ 	.word	0x00000008
.L_148:


//--------------------- .nv.info._ZN7cutlass13device_kernelIN5flash19enable_sm80_to_sm89INS1_16FlashAttnFwdSm80INS1_25CollectiveMainloopFwdSm80ILi4ELi1ELb0EN4cute5tupleIJNS5_1CILi128EEENS7_ILi48EEENS7_ILi96EEEEEELi96ENS_10bfloat16_tEfNS_4arch4Sm80ELb1ELb0ELb0ELb1ELb1ELb0ELb1ELb1EEENS1_21CollectiveEpilogueFwdINS6_IJS8_SA_S9_EEENS6_IJNS7_ILi1EEESI_SI_EEESC_SE_Li128ELb1ELb1ELb1ELb0EEENS1_36VarlenDynamicPersistentTileSchedulerILi128ELi48ELi128ELi128ELb1ELb1ELb0ELb1ELb1ELb1EEEEEEEEEvNT_6ParamsE --------------------------
	.section	.nv.info._ZN7cutlass13device_kernelIN5flash19enable_sm80_to_sm89INS1_16FlashAttnFwdSm80INS1_25CollectiveMainloopFwdSm80ILi4ELi1ELb0EN4cute5tupleIJNS5_1CILi128EEENS7_ILi48EEENS7_ILi96EEEEEELi96ENS_10bfloat16_tEfNS_4arch4Sm80ELb1ELb0ELb0ELb1ELb1ELb0ELb1ELb1EEENS1_21CollectiveEpilogueFwdINS6_IJS8_SA_S9_EEENS6_IJNS7_ILi1EEESI_SI_EEESC_SE_Li128ELb1ELb1ELb1ELb0EEENS1_36VarlenDynamicPersistentTileSchedulerILi128ELi48ELi128ELi128ELb1ELb1ELb0ELb1ELb1ELb1EEEEEEEEEvNT_6ParamsE,"",@"SHT_CUDA_INFO"
	.sectionflags	@""
	.align	4


	//----- nvinfo : EIATTR_CUDA_API_VERSION
	.align		4
        /*0000*/ 	.byte	0x04, 0x37
        /*0002*/ 	.short	(.L_150 - .L_149)
.L_149:
        /*0004*/ 	.word	0x00000082


	//----- nvinfo : EIATTR_KPARAM_INFO
	.align		4
.L_150:
        /*0008*/ 	.byte	0x04, 0x17
        /*000a*/ 	.short	(.L_152 - .L_151)
.L_151:
        /*000c*/ 	.word	0x00000000
        /*0010*/ 	.short	0x0000
        /*0012*/ 	.short	0x0000
        /*0014*/ 	.byte	0x00, 0xf0, 0xe1, 0x10


	//----- nvinfo : EIATTR_SPARSE_MMA_MASK
	.align		4
.L_152:
        /*0018*/ 	.byte	0x03, 0x50
        /*001a*/ 	.short	0x0000


	//----- nvinfo : EIATTR_MAXREG_COUNT
	.align		4
        /*001c*/ 	.byte	0x03, 0x1b
        /*001e*/ 	.short	0x00ff


	//----- nvinfo : EIATTR_MERCURY_ISA_VERSION
	.align		4
        /*0020*/ 	.byte	0x03, 0x5f
        /*0022*/ 	.short	0x0101


	//----- nvinfo : EIATTR_EXIT_INSTR_OFFSETS
	.align		4
        /*0024*/ 	.byte	0x04, 0x1c
        /*0026*/ 	.short	(.L_154 - .L_153)


	//   ....[0]....
.L_153:
        /*0028*/ 	.word	0x00000010


	//----- nvinfo : EIATTR_MAX_THREADS
	.align		4
.L_154:
        /*002c*/ 	.byte	0x04, 0x05
        /*002e*/ 	.short	(.L_156 - .L_155)
.L_155:
        /*0030*/ 	.word	0x00000080
        /*0034*/ 	.word	0x00000001
        /*0038*/ 	.word	0x00000001


	//----- nvinfo : EIATTR_CBANK_PARAM_SIZE
	.align		4
.L_156:
        /*003c*/ 	.byte	0x03, 0x19
        /*003e*/ 	.short	0x0438


	//----- nvinfo : EIATTR_PARAM_CBANK
	.align		4
        /*0040*/ 	.byte	0x04, 0x0a
        /*0042*/ 	.short	(.L_158 - .L_157)
	.align		4
.L_157:
        /*0044*/ 	.word	index@(.nv.constant0._ZN7cutlass13device_kernelIN5flash19enable_sm80_to_sm89INS1_16FlashAttnFwdSm80INS1_25CollectiveMainloopFwdSm80ILi4ELi1ELb0EN4cute5tupleIJNS5_1CILi128EEENS7_ILi48EEENS7_ILi96EEEEEELi96ENS_10bfloat16_tEfNS_4arch4Sm80ELb1ELb0ELb0ELb1ELb1ELb0ELb1ELb1EEENS1_21CollectiveEpilogueFwdINS6_IJS8_SA_S9_EEENS6_IJNS7_ILi1EEESI_SI_EEESC_SE_Li128ELb1ELb1ELb1ELb0EEENS1_36VarlenDynamicPersistentTileSchedulerILi128ELi48ELi128ELi128ELb1ELb1ELb0ELb1ELb1ELb1EEEEEEEEEvNT_6ParamsE)
        /*0048*/ 	.short	0x0210
        /*004a*/ 	.short	0x0438


	//----- nvinfo : EIATTR_SW_WAR
	.align		4
.L_158:
        /*004c*/ 	.byte	0x04, 0x36
        /*004e*/ 	.short	(.L_160 - .L_159)
.L_159:
        /*0050*/ 	.word	0x00000008
.L_160:


//--------------------- .nv.info._ZN7cutlass13device_kernelIN5flash19enable_sm80_to_sm89INS1_16FlashAttnFwdSm80INS1_25CollectiveMainloopFwdSm80ILi4ELi1ELb0EN4cute5tupleIJNS5_1CILi128EEENS7_ILi48EEENS7_ILi96EEEEEELi96ENS_10bfloat16_tEfNS_4arch4Sm80ELb1ELb0ELb0ELb1ELb1ELb1ELb1ELb1EEENS1_21CollectiveEpilogueFwdINS6_IJS8_SA_S9_EEENS6_IJNS7_ILi1EEESI_SI_EEESC_SE_Li128ELb1ELb1ELb1ELb0EEENS1_36VarlenDynamicPersistentTileSchedulerILi128ELi48ELi128ELi128ELb1ELb1ELb0ELb1ELb1ELb1EEEEEEEEEvNT_6ParamsE --------------------------
	.section	.nv.info._ZN7cutlass13device_kernelIN5flash19enable_sm80_to_sm89INS1_16FlashAttnFwdSm80INS1_25CollectiveMainloopFwdSm80ILi4ELi1ELb0EN4cute5tupleIJNS5_1CILi128EEENS7_ILi48EEENS7_ILi96EEEEEELi96ENS_10bfloat16_tEfNS_4arch4Sm80ELb1ELb0ELb0ELb1ELb1ELb1ELb1ELb1EEENS1_21CollectiveEpilogueFwdINS6_IJS8_SA_S9_EEENS6_IJNS7_ILi1EEESI_SI_EEESC_SE_Li128ELb1ELb1ELb1ELb0EEENS1_36VarlenDynamicPersistentTileSchedulerILi128ELi48ELi128ELi128ELb1ELb1ELb0ELb1ELb1ELb1EEEEEEEEEvNT_6ParamsE,"",@"SHT_CUDA_INFO"
	.sectionflags	@""
	.align	4


	//----- nvinfo : EIATTR_CUDA_API_VERSION
	.align		4
        /*0000*/ 	.byte	0x04, 0x37
        /*0002*/ 	.short	(.L_162 - .L_161)
.L_161:
        /*0004*/ 	.word	0x00000082


	//----- nvinfo : EIATTR_KPARAM_INFO
	.align		4
.L_162:
        /*0008*/ 	.byte	0x04, 0x17
        /*000a*/ 	.short	(.L_164 - .L_163)
.L_163:
        /*000c*/ 	.word	0x00000000
        /*0010*/ 	.short	0x0000
        /*0012*/ 	.short	0x0000
        /*0014*/ 	.byte	0x00, 0xf0, 0xe1, 0x10


	//----- nvinfo : EIATTR_SPARSE_MMA_MASK
	.align		4
.L_164:
        /*0018*/ 	.byte	0x03, 0x50
        /*001a*/ 	.short	0x0000


	//----- nvinfo : EIATTR_MAXREG_COUNT
	.align		4
        /*001c*/ 	.byte	0x03, 0x1b
        /*001e*/ 	.short	0x00ff


	//----- nvinfo : EIATTR_MERCURY_ISA_VERSION
	.align		4
        /*0020*/ 	.byte	0x03, 0x5f
        /*0022*/ 	.short	0x0101


	//----- nvinfo : EIATTR_EXIT_INSTR_OFFSETS
	.align		4
        /*0024*/ 	.byte	0x04, 0x1c
        /*0026*/ 	.short	(.L_166 - .L_165)


	//   ....[0]....
.L_165:
        /*0028*/ 	.word	0x00000010


	//----- nvinfo : EIATTR_MAX_THREADS
	.align		4
.L_166:
        /*002c*/ 	.byte	0x04, 0x05
        /*002e*/ 	.short	(.L_168 - .L_167)
.L_167:
        /*0030*/ 	.word	0x00000080
        /*0034*/ 	.word	0x00000001
        /*0038*/ 	.word	0x00000001


	//----- nvinfo : EIATTR_CBANK_PARAM_SIZE
	.align		4
.L_168:
        /*003c*/ 	.byte	0x03, 0x19
        /*003e*/ 	.short	0x0438


	//----- nvinfo : EIATTR_PARAM_CBANK
	.align		4
        /*0040*/ 	.byte	0x04, 0x0a
        /*0042*/ 	.short	(.L_170 - .L_169)
	.align		4
.L_169:
        /*0044*/ 	.word	index@(.nv.constant0._ZN7cutlass13device_kernelIN5flash19enable_sm80_to_sm89INS1_16FlashAttnFwdSm80INS1_25CollectiveMainloopFwdSm80ILi4ELi1ELb0EN4cute5tupleIJNS5_1CILi128EEENS7_ILi48EEENS7_ILi96EEEEEELi96ENS_10bfloat16_tEfNS_4arch4Sm80ELb1ELb0ELb0ELb1ELb1ELb1ELb1ELb1EEENS1_21CollectiveEpilogueFwdINS6_IJS8_SA_S9_EEENS6_IJNS7_ILi1EEESI_SI_EEESC_SE_Li128ELb1ELb1ELb1ELb0EEENS1_36VarlenDynamicPersistentTileSchedulerILi128ELi48ELi128ELi128ELb1ELb1ELb0ELb1ELb1ELb1EEEEEEEEEvNT_6ParamsE)
        /*0048*/ 	.short	0x0210
        /*004a*/ 	.short	0x0438


	//----- nvinfo : EIATTR_SW_WAR
	.align		4
.L_170:
        /*004c*/ 	.byte	0x04, 0x36
        /*004e*/ 	.short	(.L_172 - .L_171)
.L_171:
        /*0050*/ 	.word	0x00000008
.L_172:


//--------------------- .nv.callgraph             --------------------------
	.section	.nv.callgraph,"",@"SHT_CUDA_CALLGRAPH"
	.align	4
	.sectionentsize	8
	.align		4
        /*0000*/ 	.word	0x00000000
	.align		4
        /*0004*/ 	.word	0xffffffff
	.align		4
        /*0008*/ 	.word	0x00000000
	.align		4
        /*000c*/ 	.word	0xfffffffe
	.align		4
        /*0010*/ 	.word	0x00000000
	.align		4
        /*0014*/ 	.word	0xfffffffd
	.align		4
        /*0018*/ 	.word	0x00000000
	.align		4
        /*001c*/ 	.word	0xfffffffc


//--------------------- .nv.constant4             --------------------------
	.section	.nv.constant4,"a",@progbits
	.align	8
	.align		8
.nv.constant4:
        /*0000*/ 	.dword	_ZN77_INTERNAL_c6b62c19_41_flash_fwd_hdim96_bf16_paged_split_sm80_cu_9d2915ae_35124cuda3std3__45__cpo5beginE
	.align		8
        /*0008*/ 	.dword	_ZN77_INTERNAL_c6b62c19_41_flash_fwd_hdim96_bf16_paged_split_sm80_cu_9d2915ae_35124cuda3std3__45__cpo3endE
	.align		8
        /*0010*/ 	.dword	_ZN77_INTERNAL_c6b62c19_41_flash_fwd_hdim96_bf16_paged_split_sm80_cu_9d2915ae_35124cuda3std3__45__cpo6cbeginE
	.align		8
        /*0018*/ 	.dword	_ZN77_INTERNAL_c6b62c19_41_flash_fwd_hdim96_bf16_paged_split_sm80_cu_9d2915ae_35124cuda3std3__45__cpo4cendE
	.align		8
        /*0020*/ 	.dword	_ZN77_INTERNAL_c6b62c19_41_flash_fwd_hdim96_bf16_paged_split_sm80_cu_9d2915ae_35124cuda3std3__479_GLOBAL__N__c6b62c19_41_flash_fwd_hdim96_bf16_paged_split_sm80_cu_9d2915ae_35126ignoreE
	.align		8
        /*0028*/ 	.dword	_ZN77_INTERNAL_c6b62c19_41_flash_fwd_hdim96_bf16_paged_split_sm80_cu_9d2915ae_35124cuda3std3__419piecewise_constructE
	.align		8
        /*0030*/ 	.dword	_ZN77_INTERNAL_c6b62c19_41_flash_fwd_hdim96_bf16_paged_split_sm80_cu_9d2915ae_35124cuda3std3__48in_placeE
	.align		8
        /*0038*/ 	.dword	_ZN77_INTERNAL_c6b62c19_41_flash_fwd_hdim96_bf16_paged_split_sm80_cu_9d2915ae_35124cuda3std6ranges3__45__cpo4swapE
	.align		8
        /*0040*/ 	.dword	_ZN77_INTERNAL_c6b62c19_41_flash_fwd_hdim96_bf16_paged_split_sm80_cu_9d2915ae_35124cuda3std6ranges3__45__cpo9iter_moveE
	.align		8
        /*0048*/ 	.dword	_ZN77_INTERNAL_c6b62c19_41_flash_fwd_hdim96_bf16_paged_split_sm80_cu_9d2915ae_35124cute7productE
	.align		8
        /*0050*/ 	.dword	_ZN77_INTERNAL_c6b62c19_41_flash_fwd_hdim96_bf16_paged_split_sm80_cu_9d2915ae_35124cute1_E


//--------------------- .text._ZN7cutlass13device_kernelIN5flash19enable_sm80_to_sm89INS1_16FlashAttnFwdSm80INS1_25CollectiveMainloopFwdSm80ILi4ELi1ELb0EN4cute5tupleIJNS5_1CILi128EEENS7_ILi64EEENS7_ILi96EEEEEELi96ENS_10bfloat16_tEfNS_4arch4Sm80ELb0ELb0ELb0ELb0ELb1ELb0ELb1ELb1EEENS1_21CollectiveEpilogueFwdINS6_IJS8_SA_S9_EEENS6_IJNS7_ILi1EEESI_SI_EEESC_SE_Li128ELb0ELb1ELb1ELb0EEENS1_19SingleTileSchedulerILb0ELb1ELb1ELi128EEEEEEEEEvNT_6ParamsE --------------------------
	.section	.text._ZN7cutlass13device_kernelIN5flash19enable_sm80_to_sm89INS1_16FlashAttnFwdSm80INS1_25CollectiveMainloopFwdSm80ILi4ELi1ELb0EN4cute5tupleIJNS5_1CILi128EEENS7_ILi64EEENS7_ILi96EEEEEELi96ENS_10bfloat16_tEfNS_4arch4Sm80ELb0ELb0ELb0ELb0ELb1ELb0ELb1ELb1EEENS1_21CollectiveEpilogueFwdINS6_IJS8_SA_S9_EEENS6_IJNS7_ILi1EEESI_SI_EEESC_SE_Li128ELb0ELb1ELb1ELb0EEENS1_19SingleTileSchedulerILb0ELb1ELb1ELi128EEEEEEEEEvNT_6ParamsE,"ax",@progbits
	.align	128
.text._ZN7cutlass13device_kernelIN5flash19enable_sm80_to_sm89INS1_16FlashAttnFwdSm80INS1_25CollectiveMainloopFwdSm80ILi4ELi1ELb0EN4cute5tupleIJNS5_1CILi128EEENS7_ILi64EEENS7_ILi96EEEEEELi96ENS_10bfloat16_tEfNS_4arch4Sm80ELb0ELb0ELb0ELb0ELb1ELb0ELb1ELb1EEENS1_21CollectiveEpilogueFwdINS6_IJS8_SA_S9_EEENS6_IJNS7_ILi1EEESI_SI_EEESC_SE_Li128ELb0ELb1ELb1ELb0EEENS1_19SingleTileSchedulerILb0ELb1ELb1ELi128EEEEEEEEEvNT_6ParamsE:
        .type           _ZN7cutlass13device_kernelIN5flash19enable_sm80_to_sm89INS1_16FlashAttnFwdSm80INS1_25CollectiveMainloopFwdSm80ILi4ELi1ELb0EN4cute5tupleIJNS5_1CILi128EEENS7_ILi64EEENS7_ILi96EEEEEELi96ENS_10bfloat16_tEfNS_4arch4Sm80ELb0ELb0ELb0ELb0ELb1ELb0ELb1ELb1EEENS1_21CollectiveEpilogueFwdINS6_IJS8_SA_S9_EEENS6_IJNS7_ILi1EEESI_SI_EEESC_SE_Li128ELb0ELb1ELb1ELb0EEENS1_19SingleTileSchedulerILb0ELb1ELb1ELi128EEEEEEEEEvNT_6ParamsE,@function
        .size           _ZN7cutlass13device_kernelIN5flash19enable_sm80_to_sm89INS1_16FlashAttnFwdSm80INS1_25CollectiveMainloopFwdSm80ILi4ELi1ELb0EN4cute5tupleIJNS5_1CILi128EEENS7_ILi64EEENS7_ILi96EEEEEELi96ENS_10bfloat16_tEfNS_4arch4Sm80ELb0ELb0ELb0ELb0ELb1ELb0ELb1ELb1EEENS1_21CollectiveEpilogueFwdINS6_IJS8_SA_S9_EEENS6_IJNS7_ILi1EEESI_SI_EEESC_SE_Li128ELb0ELb1ELb1ELb0EEENS1_19SingleTileSchedulerILb0ELb1ELb1ELi128EEEEEEEEEvNT_6ParamsE,(.L_x_9 - _ZN7cutlass13device_kernelIN5flash19enable_sm80_to_sm89INS1_16FlashAttnFwdSm80INS1_25CollectiveMainloopFwdSm80ILi4ELi1ELb0EN4cute5tupleIJNS5_1CILi128EEENS7_ILi64EEENS7_ILi96EEEEEELi96ENS_10bfloat16_tEfNS_4arch4Sm80ELb0ELb0ELb0ELb0ELb1ELb0ELb1ELb1EEENS1_21CollectiveEpilogueFwdINS6_IJS8_SA_S9_EEENS6_IJNS7_ILi1EEESI_SI_EEESC_SE_Li128ELb0ELb1ELb1ELb0EEENS1_19SingleTileSchedulerILb0ELb1ELb1ELi128EEEEEEEEEvNT_6ParamsE)
        .other          _ZN7cutlass13device_kernelIN5flash19enable_sm80_to_sm89INS1_16FlashAttnFwdSm80INS1_25CollectiveMainloopFwdSm80ILi4ELi1ELb0EN4cute5tupleIJNS5_1CILi128EEENS7_ILi64EEENS7_ILi96EEEEEELi96ENS_10bfloat16_tEfNS_4arch4Sm80ELb0ELb0ELb0ELb0ELb1ELb0ELb1ELb1EEENS1_21CollectiveEpilogueFwdINS6_IJS8_SA_S9_EEENS6_IJNS7_ILi1EEESI_SI_EEESC_SE_Li128ELb0ELb1ELb1ELb0EEENS1_19SingleTileSchedulerILb0ELb1ELb1ELi128EEEEEEEEEvNT_6ParamsE,@"STO_CUDA_ENTRY STV_DEFAULT"
_ZN7cutlass13device_kernelIN5flash19enable_sm80_to_sm89INS1_16FlashAttnFwdSm80INS1_25CollectiveMainloopFwdSm80ILi4ELi1ELb0EN4cute5tupleIJNS5_1CILi128EEENS7_ILi64EEENS7_ILi96EEEEEELi96ENS_10bfloat16_tEfNS_4arch4Sm80ELb0ELb0ELb0ELb0ELb1ELb0ELb1ELb1EEENS1_21CollectiveEpilogueFwdINS6_IJS8_SA_S9_EEENS6_IJNS7_ILi1EEESI_SI_EEESC_SE_Li128ELb0ELb1ELb1ELb0EEENS1_19SingleTileSchedulerILb0ELb1ELb1ELi128EEEEEEEEEvNT_6ParamsE:
[----:B------:R-:W-:Y:S01]  /*0000*/  LDC R1, c[0x0][0x28] ;  /* 0x00000a00ff017b82 */ /* 0x000fe20000000800 */
[----:B------:R-:W-:Y:S05]  /*0010*/  EXIT ;  /* 0x000000000000794d */ /* 0x000fea0003800000 */
.L_x_0:
[----:B------:R-:W-:-:S00]  /*0020*/  BRA `(.L_x_0) ;  /* 0xfffffffc00fc7947 */ /* 0x000fc0000383ffff */
[----:B------:R-:W-:-:S00]  /*0030*/  NOP ;  /* 0x0000000000007918 */ /* 0x000fc00000000000 */
        /* <DEDUP_REMOVED lines=12> */
.L_x_9:


//--------------------- .text._ZN7cutlass13device_kernelIN5flash19enable_sm80_to_sm89INS1_16FlashAttnFwdSm80INS1_25CollectiveMainloopFwdSm80ILi4ELi1ELb0EN4cute5tupleIJNS5_1CILi128EEENS7_ILi48EEENS7_ILi96EEEEEELi96ENS_10bfloat16_tEfNS_4arch4Sm80ELb0ELb0ELb0ELb1ELb1ELb0ELb1ELb1EEENS1_21CollectiveEpilogueFwdINS6_IJS8_SA_S9_EEENS6_IJNS7_ILi1EEESI_SI_EEESC_SE_Li128ELb1ELb1ELb1ELb0EEENS1_36VarlenDynamicPersistentTileSchedulerILi128ELi48ELi128ELi128ELb1ELb1ELb0ELb0ELb1ELb1EEEEEEEEEvNT_6ParamsE --------------------------
	.section	.text._ZN7cutlass13device_kernelIN5flash19enable_sm80_to_sm89INS1_16FlashAttnFwdSm80INS1_25CollectiveMainloopFwdSm80ILi4ELi1ELb0EN4cute5tupleIJNS5_1CILi128EEENS7_ILi48EEENS7_ILi96EEEEEELi96ENS_10bfloat16_tEfNS_4arch4Sm80ELb0ELb0ELb0ELb1ELb1ELb0ELb1ELb1EEENS1_21CollectiveEpilogueFwdINS6_IJS8_SA_S9_EEENS6_IJNS7_ILi1EEESI_SI_EEESC_SE_Li128ELb1ELb1ELb1ELb0EEENS1_36VarlenDynamicPersistentTileSchedulerILi128ELi48ELi128ELi128ELb1ELb1ELb0ELb0ELb1ELb1EEEEEEEEEvNT_6ParamsE,"ax",@progbits
	.align	128
.text._ZN7cutlass13device_kernelIN5flash19enable_sm80_to_sm89INS1_16FlashAttnFwdSm80INS1_25CollectiveMainloopFwdSm80ILi4ELi1ELb0EN4cute5tupleIJNS5_1CILi128EEENS7_ILi48EEENS7_ILi96EEEEEELi96ENS_10bfloat16_tEfNS_4arch4Sm80ELb0ELb0ELb0ELb1ELb1ELb0ELb1ELb1EEENS1_21CollectiveEpilogueFwdINS6_IJS8_SA_S9_EEENS6_IJNS7_ILi1EEESI_SI_EEESC_SE_Li128ELb1ELb1ELb1ELb0EEENS1_36VarlenDynamicPersistentTileSchedulerILi128ELi48ELi128ELi128ELb1ELb1ELb0ELb0ELb1ELb1EEEEEEEEEvNT_6ParamsE:
        .type           _ZN7cutlass13device_kernelIN5flash19enable_sm80_to_sm89INS1_16FlashAttnFwdSm80INS1_25CollectiveMainloopFwdSm80ILi4ELi1ELb0EN4cute5tupleIJNS5_1CILi128EEENS7_ILi48EEENS7_ILi96EEEEEELi96ENS_10bfloat16_tEfNS_4arch4Sm80ELb0ELb0ELb0ELb1ELb1ELb0ELb1ELb1EEENS1_21CollectiveEpilogueFwdINS6_IJS8_SA_S9_EEENS6_IJNS7_ILi1EEESI_SI_EEESC_SE_Li128ELb1ELb1ELb1ELb0EEENS1_36VarlenDynamicPersistentTileSchedulerILi128ELi48ELi128ELi128ELb1ELb1ELb0ELb0ELb1ELb1EEEEEEEEEvNT_6ParamsE,@function
        .size           _ZN7cutlass13device_kernelIN5flash19enable_sm80_to_sm89INS1_16FlashAttnFwdSm80INS1_25CollectiveMainloopFwdSm80ILi4ELi1ELb0EN4cute5tupleIJNS5_1CILi128EEENS7_ILi48EEENS7_ILi96EEEEEELi96ENS_10bfloat16_tEfNS_4arch4Sm80ELb0ELb0ELb0ELb1ELb1ELb0ELb1ELb1EEENS1_21CollectiveEpilogueFwdINS6_IJS8_SA_S9_EEENS6_IJNS7_ILi1EEESI_SI_EEESC_SE_Li128ELb1ELb1ELb1ELb0EEENS1_36VarlenDynamicPersistentTileSchedulerILi128ELi48ELi128ELi128ELb1ELb1ELb0ELb0ELb1ELb1EEEEEEEEEvNT_6ParamsE,(.L_x_10 - _ZN7cutlass13device_kernelIN5flash19enable_sm80_to_sm89INS1_16FlashAttnFwdSm80INS1_25CollectiveMainloopFwdSm80ILi4ELi1ELb0EN4cute5tupleIJNS5_1CILi128EEENS7_ILi48EEENS7_ILi96EEEEEELi96ENS_10bfloat16_tEfNS_4arch4Sm80ELb0ELb0ELb0ELb1ELb1ELb0ELb1ELb1EEENS1_21CollectiveEpilogueFwdINS6_IJS8_SA_S9_EEENS6_IJNS7_ILi1EEESI_SI_EEESC_SE_Li128ELb1ELb1ELb1ELb0EEENS1_36VarlenDynamicPersistentTileSchedulerILi128ELi48ELi128ELi128ELb1ELb1ELb0ELb0ELb1ELb1EEEEEEEEEvNT_6ParamsE)
        .other          _ZN7cutlass13device_kernelIN5flash19enable_sm80_to_sm89INS1_16FlashAttnFwdSm80INS1_25CollectiveMainloopFwdSm80ILi4ELi1ELb0EN4cute5tupleIJNS5_1CILi128EEENS7_ILi48EEENS7_ILi96EEEEEELi96ENS_10bfloat16_tEfNS_4arch4Sm80ELb0ELb0ELb0ELb1ELb1ELb0ELb1ELb1EEENS1_21CollectiveEpilogueFwdINS6_IJS8_SA_S9_EEENS6_IJNS7_ILi1EEESI_SI_EEESC_SE_Li128ELb1ELb1ELb1ELb0EEENS1_36VarlenDynamicPersistentTileSchedulerILi128ELi48ELi128ELi128ELb1ELb1ELb0ELb0ELb1ELb1EEEEEEEEEvNT_6ParamsE,@"STO_CUDA_ENTRY STV_DEFAULT"
_ZN7cutlass13device_kernelIN5flash19enable_sm80_to_sm89INS1_16FlashAttnFwdSm80INS1_25CollectiveMainloopFwdSm80ILi4ELi1ELb0EN4cute5tupleIJNS5_1CILi128EEENS7_ILi48EEENS7_ILi96EEEEEELi96ENS_10bfloat16_tEfNS_4arch4Sm80ELb0ELb0ELb0ELb1ELb1ELb0ELb1ELb1EEENS1_21CollectiveEpilogueFwdINS6_IJS8_SA_S9_EEENS6_IJNS7_ILi1EEESI_SI_EEESC_SE_Li128ELb1ELb1ELb1ELb0EEENS1_36VarlenDynamicPersistentTileSchedulerILi128ELi48ELi128ELi128ELb1ELb1ELb0ELb0ELb1ELb1EEEEEEEEEvNT_6ParamsE:
[----:B------:R-:W-:Y:S01]  /*0000*/  LDC R1, c[0x0][0x28] ;  /* 0x00000a00ff017b82 */ /* 0x000fe20000000800 */
[----:B------:R-:W-:Y:S05]  /*0010*/  EXIT ;  /* 0x000000000000794d */ /* 0x000fea0003800000 */
.L_x_1:
        /* <DEDUP_REMOVED lines=14> */
.L_x_10:


//--------------------- .text._ZN7cutlass13device_kernelIN5flash19enable_sm80_to_sm89INS1_16FlashAttnFwdSm80INS1_25CollectiveMainloopFwdSm80ILi4ELi1ELb0EN4cute5tupleIJNS5_1CILi128EEENS7_ILi48EEENS7_ILi96EEEEEELi96ENS_10bfloat16_tEfNS_4arch4Sm80ELb0ELb0ELb0ELb1ELb1ELb1ELb1ELb1EEENS1_21CollectiveEpilogueFwdINS6_IJS8_SA_S9_EEENS6_IJNS7_ILi1EEESI_SI_EEESC_SE_Li128ELb1ELb1ELb1ELb0EEENS1_36VarlenDynamicPersistentTileSchedulerILi128ELi48ELi128ELi128ELb1ELb1ELb0ELb0ELb1ELb1EEEEEEEEEvNT_6ParamsE --------------------------
	.section	.text._ZN7cutlass13device_kernelIN5flash19enable_sm80_to_sm89INS1_16FlashAttnFwdSm80INS1_25CollectiveMainloopFwdSm80ILi4ELi1ELb0EN4cute5tupleIJNS5_1CILi128EEENS7_ILi48EEENS7_ILi96EEEEEELi96ENS_10bfloat16_tEfNS_4arch4Sm80ELb0ELb0ELb0ELb1ELb1ELb1ELb1ELb1EEENS1_21CollectiveEpilogueFwdINS6_IJS8_SA_S9_EEENS6_IJNS7_ILi1EEESI_SI_EEESC_SE_Li128ELb1ELb1ELb1ELb0EEENS1_36VarlenDynamicPersistentTileSchedulerILi128ELi48ELi128ELi128ELb1ELb1ELb0ELb0ELb1ELb1EEEEEEEEEvNT_6ParamsE,"ax",@progbits
	.align	128
.text._ZN7cutlass13device_kernelIN5flash19enable_sm80_to_sm89INS1_16FlashAttnFwdSm80INS1_25CollectiveMainloopFwdSm80ILi4ELi1ELb0EN4cute5tupleIJNS5_1CILi128EEENS7_ILi48EEENS7_ILi96EEEEEELi96ENS_10bfloat16_tEfNS_4arch4Sm80ELb0ELb0ELb0ELb1ELb1ELb1ELb1ELb1EEENS1_21CollectiveEpilogueFwdINS6_IJS8_SA_S9_EEENS6_IJNS7_ILi1EEESI_SI_EEESC_SE_Li128ELb1ELb1ELb1ELb0EEENS1_36VarlenDynamicPersistentTileSchedulerILi128ELi48ELi128ELi128ELb1ELb1ELb0ELb0ELb1ELb1EEEEEEEEEvNT_6ParamsE:
        .type           _ZN7cutlass13device_kernelIN5flash19enable_sm80_to_sm89INS1_16FlashAttnFwdSm80INS1_25CollectiveMainloopFwdSm80ILi4ELi1ELb0EN4cute5tupleIJNS5_1CILi128EEENS7_ILi48EEENS7_ILi96EEEEEELi96ENS_10bfloat16_tEfNS_4arch4Sm80ELb0ELb0ELb0ELb1ELb1ELb1ELb1ELb1EEENS1_21CollectiveEpilogueFwdINS6_IJS8_SA_S9_EEENS6_IJNS7_ILi1EEESI_SI_EEESC_SE_Li128ELb1ELb1ELb1ELb0EEENS1_36VarlenDynamicPersistentTileSchedulerILi128ELi48ELi128ELi128ELb1ELb1ELb0ELb0ELb1ELb1EEEEEEEEEvNT_6ParamsE,@function
        .size           _ZN7cutlass13device_kernelIN5flash19enable_sm80_to_sm89INS1_16FlashAttnFwdSm80INS1_25CollectiveMainloopFwdSm80ILi4ELi1ELb0EN4cute5tupleIJNS5_1CILi128EEENS7_ILi48EEENS7_ILi96EEEEEELi96ENS_10bfloat16_tEfNS_4arch4Sm80ELb0ELb0ELb0ELb1ELb1ELb1ELb1ELb1EEENS1_21CollectiveEpilogueFwdINS6_IJS8_SA_S9_EEENS6_IJNS7_ILi1EEESI_SI_EEESC_SE_Li128ELb1ELb1ELb1ELb0EEENS1_36VarlenDynamicPersistentTileSchedulerILi128ELi48ELi128ELi128ELb1ELb1ELb0ELb0ELb1ELb1EEEEEEEEEvNT_6ParamsE,(.L_x_11 - _ZN7cutlass13device_kernelIN5flash19enable_sm80_to_sm89INS1_16FlashAttnFwdSm80INS1_25CollectiveMainloopFwdSm80ILi4ELi1ELb0EN4cute5tupleIJNS5_1CILi128EEENS7_ILi48EEENS7_ILi96EEEEEELi96ENS_10bfloat16_tEfNS_4arch4Sm80ELb0ELb0ELb0ELb1ELb1ELb1ELb1ELb1EEENS1_21CollectiveEpilogueFwdINS6_IJS8_SA_S9_EEENS6_IJNS7_ILi1EEESI_SI_EEESC_SE_Li128ELb1ELb1ELb1ELb0EEENS1_36VarlenDynamicPersistentTileSchedulerILi128ELi48ELi128ELi128ELb1ELb1ELb0ELb0ELb1ELb1EEEEEEEEEvNT_6ParamsE)
        .other          _ZN7cutlass13device_kernelIN5flash19enable_sm80_to_sm89INS1_16FlashAttnFwdSm80INS1_25CollectiveMainloopFwdSm80ILi4ELi1ELb0EN4cute5tupleIJNS5_1CILi128EEENS7_ILi48EEENS7_ILi96EEEEEELi96ENS_10bfloat16_tEfNS_4arch4Sm80ELb0ELb0ELb0ELb1ELb1ELb1ELb1ELb1EEENS1_21CollectiveEpilogueFwdINS6_IJS8_SA_S9_EEENS6_IJNS7_ILi1EEESI_SI_EEESC_SE_Li128ELb1ELb1ELb1ELb0EEENS1_36VarlenDynamicPersistentTileSchedulerILi128ELi48ELi128ELi128ELb1ELb1ELb0ELb0ELb1ELb1EEEEEEEEEvNT_6ParamsE,@"STO_CUDA_ENTRY STV_DEFAULT"
_ZN7cutlass13device_kernelIN5flash19enable_sm80_to_sm89INS1_16FlashAttnFwdSm80INS1_25CollectiveMainloopFwdSm80ILi4ELi1ELb0EN4cute5tupleIJNS5_1CILi128EEENS7_ILi48EEENS7_ILi96EEEEEELi96ENS_10bfloat16_tEfNS_4arch4Sm80ELb0ELb0ELb0ELb1ELb1ELb1ELb1ELb1EEENS1_21CollectiveEpilogueFwdINS6_IJS8_SA_S9_EEENS6_IJNS7_ILi1EEESI_SI_EEESC_SE_Li128ELb1ELb1ELb1ELb0EEENS1_36VarlenDynamicPersistentTileSchedulerILi128ELi48ELi128ELi128ELb1ELb1ELb0ELb0ELb1ELb1EEEEEEEEEvNT_6ParamsE:
[----:B------:R-:W-:Y:S01]  /*0000*/  LDC R1, c[0x0][0x28] ;  /* 0x00000a00ff017b82 */ /* 0x000fe20000000800 */
[----:B------:R-:W-:Y:S05]  /*0010*/  EXIT ;  /* 0x000000000000794d */ /* 0x000fea0003800000 */
.L_x_2:
        /* <DEDUP_REMOVED lines=14> */
.L_x_11:


//--------------------- .text._ZN7cutlass13device_kernelIN5flash19enable_sm80_to_sm89INS1_16FlashAttnFwdSm80INS1_25CollectiveMainloopFwdSm80ILi4ELi1ELb0EN4cute5tupleIJNS5_1CILi128EEENS7_ILi48EEENS7_ILi96EEEEEELi96ENS_10bfloat16_tEfNS_4arch4Sm80ELb0ELb1ELb0ELb0ELb1ELb0ELb1ELb1EEENS1_21CollectiveEpilogueFwdINS6_IJS8_SA_S9_EEENS6_IJNS7_ILi1EEESI_SI_EEESC_SE_Li128ELb0ELb1ELb1ELb0EEENS1_19SingleTileSchedulerILb0ELb1ELb1ELi128EEEEEEEEEvNT_6ParamsE --------------------------
	.section	.text._ZN7cutlass13device_kernelIN5flash19enable_sm80_to_sm89INS1_16FlashAttnFwdSm80INS1_25CollectiveMainloopFwdSm80ILi4ELi1ELb0EN4cute5tupleIJNS5_1CILi128EEENS7_ILi48EEENS7_ILi96EEEEEELi96ENS_10bfloat16_tEfNS_4arch4Sm80ELb0ELb1ELb0ELb0ELb1ELb0ELb1ELb1EEENS1_21CollectiveEpilogueFwdINS6_IJS8_SA_S9_EEENS6_IJNS7_ILi1EEESI_SI_EEESC_SE_Li128ELb0ELb1ELb1ELb0EEENS1_19SingleTileSchedulerILb0ELb1ELb1ELi128EEEEEEEEEvNT_6ParamsE,"ax",@progbits
	.align	128
.text._ZN7cutlass13device_kernelIN5flash19enable_sm80_to_sm89INS1_16FlashAttnFwdSm80INS1_25CollectiveMainloopFwdSm80ILi4ELi1ELb0EN4cute5tupleIJNS5_1CILi128EEENS7_ILi48EEENS7_ILi96EEEEEELi96ENS_10bfloat16_tEfNS_4arch4Sm80ELb0ELb1ELb0ELb0ELb1ELb0ELb1ELb1EEENS1_21CollectiveEpilogueFwdINS6_IJS8_SA_S9_EEENS6_IJNS7_ILi1EEESI_SI_EEESC_SE_Li128ELb0ELb1ELb1ELb0EEENS1_19SingleTileSchedulerILb0ELb1ELb1ELi128EEEEEEEEEvNT_6ParamsE:
        .type           _ZN7cutlass13device_kernelIN5flash19enable_sm80_to_sm89INS1_16FlashAttnFwdSm80INS1_25CollectiveMainloopFwdSm80ILi4ELi1ELb0EN4cute5tupleIJNS5_1CILi128EEENS7_ILi48EEENS7_ILi96EEEEEELi96ENS_10bfloat16_tEfNS_4arch4Sm80ELb0ELb1ELb0ELb0ELb1ELb0ELb1ELb1EEENS1_21CollectiveEpilogueFwdINS6_IJS8_SA_S9_EEENS6_IJNS7_ILi1EEESI_SI_EEESC_SE_Li128ELb0ELb1ELb1ELb0EEENS1_19SingleTileSchedulerILb0ELb1ELb1ELi128EEEEEEEEEvNT_6ParamsE,@function
        .size           _ZN7cutlass13device_kernelIN5flash19enable_sm80_to_sm89INS1_16FlashAttnFwdSm80INS1_25CollectiveMainloopFwdSm80ILi4ELi1ELb0EN4cute5tupleIJNS5_1CILi128EEENS7_ILi48EEENS7_ILi96EEEEEELi96ENS_10bfloat16_tEfNS_4arch4Sm80ELb0ELb1ELb0ELb0ELb1ELb0ELb1ELb1EEENS1_21CollectiveEpilogueFwdINS6_IJS8_SA_S9_EEENS6_IJNS7_ILi1EEESI_SI_EEESC_SE_Li128ELb0ELb1ELb1ELb0EEENS1_19SingleTileSchedulerILb0ELb1ELb1ELi128EEEEEEEEEvNT_6ParamsE,(.L_x_12 - _ZN7cutlass13device_kernelIN5flash19enable_sm80_to_sm89INS1_16FlashAttnFwdSm80INS1_25CollectiveMainloopFwdSm80ILi4ELi1ELb0EN4cute5tupleIJNS5_1CILi128EEENS7_ILi48EEENS7_ILi96EEEEEELi96ENS_10bfloat16_tEfNS_4arch4Sm80ELb0ELb1ELb0ELb0ELb1ELb0ELb1ELb1EEENS1_21CollectiveEpilogueFwdINS6_IJS8_SA_S9_EEENS6_IJNS7_ILi1EEESI_SI_EEESC_SE_Li128ELb0ELb1ELb1ELb0EEENS1_19SingleTileSchedulerILb0ELb1ELb1ELi128EEEEEEEEEvNT_6ParamsE)
        .other          _ZN7cutlass13device_kernelIN5flash19enable_sm80_to_sm89INS1_16FlashAttnFwdSm80INS1_25CollectiveMainloopFwdSm80ILi4ELi1ELb0EN4cute5tupleIJNS5_1CILi128EEENS7_ILi48EEENS7_ILi96EEEEEELi96ENS_10bfloat16_tEfNS_4arch4Sm80ELb0ELb1ELb0ELb0ELb1ELb0ELb1ELb1EEENS1_21CollectiveEpilogueFwdINS6_IJS8_SA_S9_EEENS6_IJNS7_ILi1EEESI_SI_EEESC_SE_Li128ELb0ELb1ELb1ELb0EEENS1_19SingleTileSchedulerILb0ELb1ELb1ELi128EEEEEEEEEvNT_6ParamsE,@"STO_CUDA_ENTRY STV_DEFAULT"
_ZN7cutlass13device_kernelIN5flash19enable_sm80_to_sm89INS1_16FlashAttnFwdSm80INS1_25CollectiveMainloopFwdSm80ILi4ELi1ELb0EN4cute5tupleIJNS5_1CILi128EEENS7_ILi48EEENS7_ILi96EEEEEELi96ENS_10bfloat16_tEfNS_4arch4Sm80ELb0ELb1ELb0ELb0ELb1ELb0ELb1ELb1EEENS1_21CollectiveEpilogueFwdINS6_IJS8_SA_S9_EEENS6_IJNS7_ILi1EEESI_SI_EEESC_SE_Li128ELb0ELb1ELb1ELb0EEENS1_19SingleTileSchedulerILb0ELb1ELb1ELi128EEEEEEEEEvNT_6ParamsE:
[----:B------:R-:W-:Y:S01]  /*0000*/  LDC R1, c[0x0][0x28] ;  /* 0x00000a00ff017b82 */ /* 0x000fe20000000800 */
[----:B------:R-:W-:Y:S05]  /*0010*/  EXIT ;  /* 0x000000000000794d */ /* 0x000fea0003800000 */
.L_x_3:
        /* <DEDUP_REMOVED lines=14> */
.L_x_12:


//--------------------- .text._ZN7cutlass13device_kernelIN5flash19enable_sm80_to_sm89INS1_16FlashAttnFwdSm80INS1_25CollectiveMainloopFwdSm80ILi4ELi1ELb0EN4cute5tupleIJNS5_1CILi128EEENS7_ILi48EEENS7_ILi96EEEEEELi96ENS_10bfloat16_tEfNS_4arch4Sm80ELb0ELb1ELb0ELb1ELb1ELb0ELb1ELb1EEENS1_21CollectiveEpilogueFwdINS6_IJS8_SA_S9_EEENS6_IJNS7_ILi1EEESI_SI_EEESC_SE_Li128ELb1ELb1ELb1ELb0EEENS1_36VarlenDynamicPersistentTileSchedulerILi128ELi48ELi128ELi128ELb1ELb1ELb0ELb1ELb0ELb1EEEEEEEEEvNT_6ParamsE --------------------------
	.section	.text._ZN7cutlass13device_kernelIN5flash19enable_sm80_to_sm89INS1_16FlashAttnFwdSm80INS1_25CollectiveMainloopFwdSm80ILi4ELi1ELb0EN4cute5tupleIJNS5_1CILi128EEENS7_ILi48EEENS7_ILi96EEEEEELi96ENS_10bfloat16_tEfNS_4arch4Sm80ELb0ELb1ELb0ELb1ELb1ELb0ELb1ELb1EEENS1_21CollectiveEpilogueFwdINS6_IJS8_SA_S9_EEENS6_IJNS7_ILi1EEESI_SI_EEESC_SE_Li128ELb1ELb1ELb1ELb0EEENS1_36VarlenDynamicPersistentTileSchedulerILi128ELi48ELi128ELi128ELb1ELb1ELb0ELb1ELb0ELb1EEEEEEEEEvNT_6ParamsE,"ax",@progbits
	.align	128
.text._ZN7cutlass13device_kernelIN5flash19enable_sm80_to_sm89INS1_16FlashAttnFwdSm80INS1_25CollectiveMainloopFwdSm80ILi4ELi1ELb0EN4cute5tupleIJNS5_1CILi128EEENS7_ILi48EEENS7_ILi96EEEEEELi96ENS_10bfloat16_tEfNS_4arch4Sm80ELb0ELb1ELb0ELb1ELb1ELb0ELb1ELb1EEENS1_21CollectiveEpilogueFwdINS6_IJS8_SA_S9_EEENS6_IJNS7_ILi1EEESI_SI_EEESC_SE_Li128ELb1ELb1ELb1ELb0EEENS1_36VarlenDynamicPersistentTileSchedulerILi128ELi48ELi128ELi128ELb1ELb1ELb0ELb1ELb0ELb1EEEEEEEEEvNT_6ParamsE:
        .type           _ZN7cutlass13device_kernelIN5flash19enable_sm80_to_sm89INS1_16FlashAttnFwdSm80INS1_25CollectiveMainloopFwdSm80ILi4ELi1ELb0EN4cute5tupleIJNS5_1CILi128EEENS7_ILi48EEENS7_ILi96EEEEEELi96ENS_10bfloat16_tEfNS_4arch4Sm80ELb0ELb1ELb0ELb1ELb1ELb0ELb1ELb1EEENS1_21CollectiveEpilogueFwdINS6_IJS8_SA_S9_EEENS6_IJNS7_ILi1EEESI_SI_EEESC_SE_Li128ELb1ELb1ELb1ELb0EEENS1_36VarlenDynamicPersistentTileSchedulerILi128ELi48ELi128ELi128ELb1ELb1ELb0ELb1ELb0ELb1EEEEEEEEEvNT_6ParamsE,@function
        .size           _ZN7cutlass13device_kernelIN5flash19enable_sm80_to_sm89INS1_16FlashAttnFwdSm80INS1_25CollectiveMainloopFwdSm80ILi4ELi1ELb0EN4cute5tupleIJNS5_1CILi128EEENS7_ILi48EEENS7_ILi96EEEEEELi96ENS_10bfloat16_tEfNS_4arch4Sm80ELb0ELb1ELb0ELb1ELb1ELb0ELb1ELb1EEENS1_21CollectiveEpilogueFwdINS6_IJS8_SA_S9_EEENS6_IJNS7_ILi1EEESI_SI_EEESC_SE_Li128ELb1ELb1ELb1ELb0EEENS1_36VarlenDynamicPersistentTileSchedulerILi128ELi48ELi128ELi128ELb1ELb1ELb0ELb1ELb0ELb1EEEEEEEEEvNT_6ParamsE,(.L_x_13 - _ZN7cutlass13device_kernelIN5flash19enable_sm80_to_sm89INS1_16FlashAttnFwdSm80INS1_25CollectiveMainloopFwdSm80ILi4ELi1ELb0EN4cute5tupleIJNS5_1CILi128EEENS7_ILi48EEENS7_ILi96EEEEEELi96ENS_10bfloat16_tEfNS_4arch4Sm80ELb0ELb1ELb0ELb1ELb1ELb0ELb1ELb1EEENS1_21CollectiveEpilogueFwdINS6_IJS8_SA_S9_EEENS6_IJNS7_ILi1EEESI_SI_EEESC_SE_Li128ELb1ELb1ELb1ELb0EEENS1_36VarlenDynamicPersistentTileSchedulerILi128ELi48ELi128ELi128ELb1ELb1ELb0ELb1ELb0ELb1EEEEEEEEEvNT_6ParamsE)
        .other          _ZN7cutlass13device_kernelIN5flash19enable_sm80_to_sm89INS1_16FlashAttnFwdSm80INS1_25CollectiveMainloopFwdSm80ILi4ELi1ELb0EN4cute5tupleIJNS5_1CILi128EEENS7_ILi48EEENS7_ILi96EEEEEELi96ENS_10bfloat16_tEfNS_4arch4Sm80ELb0ELb1ELb0ELb1ELb1ELb0ELb1ELb1EEENS1_21CollectiveEpilogueFwdINS6_IJS8_SA_S9_EEENS6_IJNS7_ILi1EEESI_SI_EEESC_SE_Li128ELb1ELb1ELb1ELb0EEENS1_36VarlenDynamicPersistentTileSchedulerILi128ELi48ELi128ELi128ELb1ELb1ELb0ELb1ELb0ELb1EEEEEEEEEvNT_6ParamsE,@"STO_CUDA_ENTRY STV_DEFAULT"
_ZN7cutlass13device_kernelIN5flash19enable_sm80_to_sm89INS1_16FlashAttnFwdSm80INS1_25CollectiveMainloopFwdSm80ILi4ELi1ELb0EN4cute5tupleIJNS5_1CILi128EEENS7_ILi48EEENS7_ILi96EEEEEELi96ENS_10bfloat16_tEfNS_4arch4Sm80ELb0ELb1ELb0ELb1ELb1ELb0ELb1ELb1EEENS1_21CollectiveEpilogueFwdINS6_IJS8_SA_S9_EEENS6_IJNS7_ILi1EEESI_SI_EEESC_SE_Li128ELb1ELb1ELb1ELb0EEENS1_36VarlenDynamicPersistentTileSchedulerILi128ELi48ELi128ELi128ELb1ELb1ELb0ELb1ELb0ELb1EEEEEEEEEvNT_6ParamsE:
[----:B------:R-:W-:Y:S01]  /*0000*/  LDC R1, c[0x0][0x28] ;  /* 0x00000a00ff017b82 */ /* 0x000fe20000000800 */
[----:B------:R-:W-:Y:S05]  /*0010*/  EXIT ;  /* 0x000000000000794d */ /* 0x000fea0003800000 */
.L_x_4:
        /* <DEDUP_REMOVED lines=14> */
.L_x_13:


//--------------------- .text._ZN7cutlass13device_kernelIN5flash19enable_sm80_to_sm89INS1_16FlashAttnFwdSm80INS1_25CollectiveMainloopFwdSm80ILi4ELi1ELb0EN4cute5tupleIJNS5_1CILi128EEENS7_ILi48EEENS7_ILi96EEEEEELi96ENS_10bfloat16_tEfNS_4arch4Sm80ELb0ELb1ELb0ELb1ELb1ELb1ELb1ELb1EEENS1_21CollectiveEpilogueFwdINS6_IJS8_SA_S9_EEENS6_IJNS7_ILi1EEESI_SI_EEESC_SE_Li128ELb1ELb1ELb1ELb0EEENS1_36VarlenDynamicPersistentTileSchedulerILi128ELi48ELi128ELi128ELb1ELb1ELb0ELb1ELb0ELb1EEEEEEEEEvNT_6ParamsE --------------------------
	.section	.text._ZN7cutlass13device_kernelIN5flash19enable_sm80_to_sm89INS1_16FlashAttnFwdSm80INS1_25CollectiveMainloopFwdSm80ILi4ELi1ELb0EN4cute5tupleIJNS5_1CILi128EEENS7_ILi48EEENS7_ILi96EEEEEELi96ENS_10bfloat16_tEfNS_4arch4Sm80ELb0ELb1ELb0ELb1ELb1ELb1ELb1ELb1EEENS1_21CollectiveEpilogueFwdINS6_IJS8_SA_S9_EEENS6_IJNS7_ILi1EEESI_SI_EEESC_SE_Li128ELb1ELb1ELb1ELb0EEENS1_36VarlenDynamicPersistentTileSchedulerILi128ELi48ELi128ELi128ELb1ELb1ELb0ELb1ELb0ELb1EEEEEEEEEvNT_6ParamsE,"ax",@progbits
	.align	128
.text._ZN7cutlass13device_kernelIN5flash19enable_sm80_to_sm89INS1_16FlashAttnFwdSm80INS1_25CollectiveMainloopFwdSm80ILi4ELi1ELb0EN4cute5tupleIJNS5_1CILi128EEENS7_ILi48EEENS7_ILi96EEEEEELi96ENS_10bfloat16_tEfNS_4arch4Sm80ELb0ELb1ELb0ELb1ELb1ELb1ELb1ELb1EEENS1_21CollectiveEpilogueFwdINS6_IJS8_SA_S9_EEENS6_IJNS7_ILi1EEESI_SI_EEESC_SE_Li128ELb1ELb1ELb1ELb0EEENS1_36VarlenDynamicPersistentTileSchedulerILi128ELi48ELi128ELi128ELb1ELb1ELb0ELb1ELb0ELb1EEEEEEEEEvNT_6ParamsE:
        .type           _ZN7cutlass13device_kernelIN5flash19enable_sm80_to_sm89INS1_16FlashAttnFwdSm80INS1_25CollectiveMainloopFwdSm80ILi4ELi1ELb0EN4cute5tupleIJNS5_1CILi128EEENS7_ILi48EEENS7_ILi96EEEEEELi96ENS_10bfloat16_tEfNS_4arch4Sm80ELb0ELb1ELb0ELb1ELb1ELb1ELb1ELb1EEENS1_21CollectiveEpilogueFwdINS6_IJS8_SA_S9_EEENS6_IJNS7_ILi1EEESI_SI_EEESC_SE_Li128ELb1ELb1ELb1ELb0EEENS1_36VarlenDynamicPersistentTileSchedulerILi128ELi48ELi128ELi128ELb1ELb1ELb0ELb1ELb0ELb1EEEEEEEEEvNT_6ParamsE,@function
        .size           _ZN7cutlass13device_kernelIN5flash19enable_sm80_to_sm89INS1_16FlashAttnFwdSm80INS1_25CollectiveMainloopFwdSm80ILi4ELi1ELb0EN4cute5tupleIJNS5_1CILi128EEENS7_ILi48EEENS7_ILi96EEEEEELi96ENS_10bfloat16_tEfNS_4arch4Sm80ELb0ELb1ELb0ELb1ELb1ELb1ELb1ELb1EEENS1_21CollectiveEpilogueFwdINS6_IJS8_SA_S9_EEENS6_IJNS7_ILi1EEESI_SI_EEESC_SE_Li128ELb1ELb1ELb1ELb0EEENS1_36VarlenDynamicPersistentTileSchedulerILi128ELi48ELi128ELi128ELb1ELb1ELb0ELb1ELb0ELb1EEEEEEEEEvNT_6ParamsE,(.L_x_14 - _ZN7cutlass13device_kernelIN5flash19enable_sm80_to_sm89INS1_16FlashAttnFwdSm80INS1_25CollectiveMainloopFwdSm80ILi4ELi1ELb0EN4cute5tupleIJNS5_1CILi128EEENS7_ILi48EEENS7_ILi96EEEEEELi96ENS_10bfloat16_tEfNS_4arch4Sm80ELb0ELb1ELb0ELb1ELb1ELb1ELb1ELb1EEENS1_21CollectiveEpilogueFwdINS6_IJS8_SA_S9_EEENS6_IJNS7_ILi1EEESI_SI_EEESC_SE_Li128ELb1ELb1ELb1ELb0EEENS1_36VarlenDynamicPersistentTileSchedulerILi128ELi48ELi128ELi128ELb1ELb1ELb0ELb1ELb0ELb1EEEEEEEEEvNT_6ParamsE)
        .other          _ZN7cutlass13device_kernelIN5flash19enable_sm80_to_sm89INS1_16FlashAttnFwdSm80INS1_25CollectiveMainloopFwdSm80ILi4ELi1ELb0EN4cute5tupleIJNS5_1CILi128EEENS7_ILi48EEENS7_ILi96EEEEEELi96ENS_10bfloat16_tEfNS_4arch4Sm80ELb0ELb1ELb0ELb1ELb1ELb1ELb1ELb1EEENS1_21CollectiveEpilogueFwdINS6_IJS8_SA_S9_EEENS6_IJNS7_ILi1EEESI_SI_EEESC_SE_Li128ELb1ELb1ELb1ELb0EEENS1_36VarlenDynamicPersistentTileSchedulerILi128ELi48ELi128ELi128ELb1ELb1ELb0ELb1ELb0ELb1EEEEEEEEEvNT_6ParamsE,@"STO_CUDA_ENTRY STV_DEFAULT"
_ZN7cutlass13device_kernelIN5flash19enable_sm80_to_sm89INS1_16FlashAttnFwdSm80INS1_25CollectiveMainloopFwdSm80ILi4ELi1ELb0EN4cute5tupleIJNS5_1CILi128EEENS7_ILi48EEENS7_ILi96EEEEEELi96ENS_10bfloat16_tEfNS_4arch4Sm80ELb0ELb1ELb0ELb1ELb1ELb1ELb1ELb1EEENS1_21CollectiveEpilogueFwdINS6_IJS8_SA_S9_EEENS6_IJNS7_ILi1EEESI_SI_EEESC_SE_Li128ELb1ELb1ELb1ELb0EEENS1_36VarlenDynamicPersistentTileSchedulerILi128ELi48ELi128ELi128ELb1ELb1ELb0ELb1ELb0ELb1EEEEEEEEEvNT_6ParamsE:
[----:B------:R-:W-:Y:S01]  /*0000*/  LDC R1, c[0x0][0x28] ;  /* 0x00000a00ff017b82 */ /* 0x000fe20000000800 */
[----:B------:R-:W-:Y:S05]  /*0010*/  EXIT ;  /* 0x000000000000794d */ /* 0x000fea0003800000 */
.L_x_5:
        /* <DEDUP_REMOVED lines=14> */
.L_x_14:


//--------------------- .text._ZN7cutlass13device_kernelIN5flash19enable_sm80_to_sm89INS1_16FlashAttnFwdSm80INS1_25CollectiveMainloopFwdSm80ILi4ELi1ELb0EN4cute5tupleIJNS5_1CILi128EEENS7_ILi64EEENS7_ILi96EEEEEELi96ENS_10bfloat16_tEfNS_4arch4Sm80ELb1ELb0ELb0ELb0ELb1ELb0ELb1ELb1EEENS1_21CollectiveEpilogueFwdINS6_IJS8_SA_S9_EEENS6_IJNS7_ILi1EEESI_SI_EEESC_SE_Li128ELb0ELb1ELb1ELb0EEENS1_30DynamicPersistentTileSchedulerILi128ELi128ELb1ELb1ELb0EEEEEEEEEvNT_6ParamsE --------------------------
	.section	.text._ZN7cutlass13device_kernelIN5flash19enable_sm80_to_sm89INS1_16FlashAttnFwdSm80INS1_25CollectiveMainloopFwdSm80ILi4ELi1ELb0EN4cute5tupleIJNS5_1CILi128EEENS7_ILi64EEENS7_ILi96EEEEEELi96ENS_10bfloat16_tEfNS_4arch4Sm80ELb1ELb0ELb0ELb0ELb1ELb0ELb1ELb1EEENS1_21CollectiveEpilogueFwdINS6_IJS8_SA_S9_EEENS6_IJNS7_ILi1EEESI_SI_EEESC_SE_Li128ELb0ELb1ELb1ELb0EEENS1_30DynamicPersistentTileSchedulerILi128ELi128ELb1ELb1ELb0EEEEEEEEEvNT_6ParamsE,"ax",@progbits
	.align	128
.text._ZN7cutlass13device_kernelIN5flash19enable_sm80_to_sm89INS1_16FlashAttnFwdSm80INS1_25CollectiveMainloopFwdSm80ILi4ELi1ELb0EN4cute5tupleIJNS5_1CILi128EEENS7_ILi64EEENS7_ILi96EEEEEELi96ENS_10bfloat16_tEfNS_4arch4Sm80ELb1ELb0ELb0ELb0ELb1ELb0ELb1ELb1EEENS1_21CollectiveEpilogueFwdINS6_IJS8_SA_S9_EEENS6_IJNS7_ILi1EEESI_SI_EEESC_SE_Li128ELb0ELb1ELb1ELb0EEENS1_30DynamicPersistentTileSchedulerILi128ELi128ELb1ELb1ELb0EEEEEEEEEvNT_6ParamsE:
        .type           _ZN7cutlass13device_kernelIN5flash19enable_sm80_to_sm89INS1_16FlashAttnFwdSm80INS1_25CollectiveMainloopFwdSm80ILi4ELi1ELb0EN4cute5tupleIJNS5_1CILi128EEENS7_ILi64EEENS7_ILi96EEEEEELi96ENS_10bfloat16_tEfNS_4arch4Sm80ELb1ELb0ELb0ELb0ELb1ELb0ELb1ELb1EEENS1_21CollectiveEpilogueFwdINS6_IJS8_SA_S9_EEENS6_IJNS7_ILi1EEESI_SI_EEESC_SE_Li128ELb0ELb1ELb1ELb0EEENS1_30DynamicPersistentTileSchedulerILi128ELi128ELb1ELb1ELb0EEEEEEEEEvNT_6ParamsE,@function
        .size           _ZN7cutlass13device_kernelIN5flash19enable_sm80_to_sm89INS1_16FlashAttnFwdSm80INS1_25CollectiveMainloopFwdSm80ILi4ELi1ELb0EN4cute5tupleIJNS5_1CILi128EEENS7_ILi64EEENS7_ILi96EEEEEELi96ENS_10bfloat16_tEfNS_4arch4Sm80ELb1ELb0ELb0ELb0ELb1ELb0ELb1ELb1EEENS1_21CollectiveEpilogueFwdINS6_IJS8_SA_S9_EEENS6_IJNS7_ILi1EEESI_SI_EEESC_SE_Li128ELb0ELb1ELb1ELb0EEENS1_30DynamicPersistentTileSchedulerILi128ELi128ELb1ELb1ELb0EEEEEEEEEvNT_6ParamsE,(.L_x_15 - _ZN7cutlass13device_kernelIN5flash19enable_sm80_to_sm89INS1_16FlashAttnFwdSm80INS1_25CollectiveMainloopFwdSm80ILi4ELi1ELb0EN4cute5tupleIJNS5_1CILi128EEENS7_ILi64EEENS7_ILi96EEEEEELi96ENS_10bfloat16_tEfNS_4arch4Sm80ELb1ELb0ELb0ELb0ELb1ELb0ELb1ELb1EEENS1_21CollectiveEpilogueFwdINS6_IJS8_SA_S9_EEENS6_IJNS7_ILi1EEESI_SI_EEESC_SE_Li128ELb0ELb1ELb1ELb0EEENS1_30DynamicPersistentTileSchedulerILi128ELi128ELb1ELb1ELb0EEEEEEEEEvNT_6ParamsE)
        .other          _ZN7cutlass13device_kernelIN5flash19enable_sm80_to_sm89INS1_16FlashAttnFwdSm80INS1_25CollectiveMainloopFwdSm80ILi4ELi1ELb0EN4cute5tupleIJNS5_1CILi128EEENS7_ILi64EEENS7_ILi96EEEEEELi96ENS_10bfloat16_tEfNS_4arch4Sm80ELb1ELb0ELb0ELb0ELb1ELb0ELb1ELb1EEENS1_21CollectiveEpilogueFwdINS6_IJS8_SA_S9_EEENS6_IJNS7_ILi1EEESI_SI_EEESC_SE_Li128ELb0ELb1ELb1ELb0EEENS1_30DynamicPersistentTileSchedulerILi128ELi128ELb1ELb1ELb0EEEEEEEEEvNT_6ParamsE,@"STO_CUDA_ENTRY STV_DEFAULT"
_ZN7cutlass13device_kernelIN5flash19enable_sm80_to_sm89INS1_16FlashAttnFwdSm80INS1_25CollectiveMainloopFwdSm80ILi4ELi1ELb0EN4cute5tupleIJNS5_1CILi128EEENS7_ILi64EEENS7_ILi96EEEEEELi96ENS_10bfloat16_tEfNS_4arch4Sm80ELb1ELb0ELb0ELb0ELb1ELb0ELb1ELb1EEENS1_21CollectiveEpilogueFwdINS6_IJS8_SA_S9_EEENS6_IJNS7_ILi1EEESI_SI_EEESC_SE_Li128ELb0ELb1ELb1ELb0EEENS1_30DynamicPersistentTileSchedulerILi128ELi128ELb1ELb1ELb0EEEEEEEEEvNT_6ParamsE:
[----:B------:R-:W-:Y:S01]  /*0000*/  LDC R1, c[0x0][0x28] ;  /* 0x00000a00ff017b82 */ /* 0x000fe20000000800 */
[----:B------:R-:W-:Y:S05]  /*0010*/  EXIT ;  /* 0x000000000000794d */ /* 0x000fea0003800000 */
.L_x_6:
        /* <DEDUP_REMOVED lines=14> */
.L_x_15:


//--------------------- .text._ZN7cutlass13device_kernelIN5flash19enable_sm80_to_sm89INS1_16FlashAttnFwdSm80INS1_25CollectiveMainloopFwdSm80ILi4ELi1ELb0EN4cute5tupleIJNS5_1CILi128EEENS7_ILi48EEENS7_ILi96EEEEEELi96ENS_10bfloat16_tEfNS_4arch4Sm80ELb1ELb0ELb0ELb1ELb1ELb0ELb1ELb1EEENS1_21CollectiveEpilogueFwdINS6_IJS8_SA_S9_EEENS6_IJNS7_ILi1EEESI_SI_EEESC_SE_Li128ELb1ELb1ELb1ELb0EEENS1_36VarlenDynamicPersistentTileSchedulerILi128ELi48ELi128ELi128ELb1ELb1ELb0ELb1ELb1ELb1EEEEEEEEEvNT_6ParamsE --------------------------
	.section	.text._ZN7cutlass13device_kernelIN5flash19enable_sm80_to_sm89INS1_16FlashAttnFwdSm80INS1_25CollectiveMainloopFwdSm80ILi4ELi1ELb0EN4cute5tupleIJNS5_1CILi128EEENS7_ILi48EEENS7_ILi96EEEEEELi96ENS_10bfloat16_tEfNS_4arch4Sm80ELb1ELb0ELb0ELb1ELb1ELb0ELb1ELb1EEENS1_21CollectiveEpilogueFwdINS6_IJS8_SA_S9_EEENS6_IJNS7_ILi1EEESI_SI_EEESC_SE_Li128ELb1ELb1ELb1ELb0EEENS1_36VarlenDynamicPersistentTileSchedulerILi128ELi48ELi128ELi128ELb1ELb1ELb0ELb1ELb1ELb1EEEEEEEEEvNT_6ParamsE,"ax",@progbits
	.align	128
.text._ZN7cutlass13device_kernelIN5flash19enable_sm80_to_sm89INS1_16FlashAttnFwdSm80INS1_25CollectiveMainloopFwdSm80ILi4ELi1ELb0EN4cute5tupleIJNS5_1CILi128EEENS7_ILi48EEENS7_ILi96EEEEEELi96ENS_10bfloat16_tEfNS_4arch4Sm80ELb1ELb0ELb0ELb1ELb1ELb0ELb1ELb1EEENS1_21CollectiveEpilogueFwdINS6_IJS8_SA_S9_EEENS6_IJNS7_ILi1EEESI_SI_EEESC_SE_Li128ELb1ELb1ELb1ELb0EEENS1_36VarlenDynamicPersistentTileSchedulerILi128ELi48ELi128ELi128ELb1ELb1ELb0ELb1ELb1ELb1EEEEEEEEEvNT_6ParamsE:
        .type           _ZN7cutlass13device_kernelIN5flash19enable_sm80_to_sm89INS1_16FlashAttnFwdSm80INS1_25CollectiveMainloopFwdSm80ILi4ELi1ELb0EN4cute5tupleIJNS5_1CILi128EEENS7_ILi48EEENS7_ILi96EEEEEELi96ENS_10bfloat16_tEfNS_4arch4Sm80ELb1ELb0ELb0ELb1ELb1ELb0ELb1ELb1EEENS1_21CollectiveEpilogueFwdINS6_IJS8_SA_S9_EEENS6_IJNS7_ILi1EEESI_SI_EEESC_SE_Li128ELb1ELb1ELb1ELb0EEENS1_36VarlenDynamicPersistentTileSchedulerILi128ELi48ELi128ELi128ELb1ELb1ELb0ELb1ELb1ELb1EEEEEEEEEvNT_6ParamsE,@function
        .size           _ZN7cutlass13device_kernelIN5flash19enable_sm80_to_sm89INS1_16FlashAttnFwdSm80INS1_25CollectiveMainloopFwdSm80ILi4ELi1ELb0EN4cute5tupleIJNS5_1CILi128EEENS7_ILi48EEENS7_ILi96EEEEEELi96ENS_10bfloat16_tEfNS_4arch4Sm80ELb1ELb0ELb0ELb1ELb1ELb0ELb1ELb1EEENS1_21CollectiveEpilogueFwdINS6_IJS8_SA_S9_EEENS6_IJNS7_ILi1EEESI_SI_EEESC_SE_Li128ELb1ELb1ELb1ELb0EEENS1_36VarlenDynamicPersistentTileSchedulerILi128ELi48ELi128ELi128ELb1ELb1ELb0ELb1ELb1ELb1EEEEEEEEEvNT_6ParamsE,(.L_x_16 - _ZN7cutlass13device_kernelIN5flash19enable_sm80_to_sm89INS1_16FlashAttnFwdSm80INS1_25CollectiveMainloopFwdSm80ILi4ELi1ELb0EN4cute5tupleIJNS5_1CILi128EEENS7_ILi48EEENS7_ILi96EEEEEELi96ENS_10bfloat16_tEfNS_4arch4Sm80ELb1ELb0ELb0ELb1ELb1ELb0ELb1ELb1EEENS1_21CollectiveEpilogueFwdINS6_IJS8_SA_S9_EEENS6_IJNS7_ILi1EEESI_SI_EEESC_SE_Li128ELb1ELb1ELb1ELb0EEENS1_36VarlenDynamicPersistentTileSchedulerILi128ELi48ELi128ELi128ELb1ELb1ELb0ELb1ELb1ELb1EEEEEEEEEvNT_6ParamsE)
        .other          _ZN7cutlass13device_kernelIN5flash19enable_sm80_to_sm89INS1_16FlashAttnFwdSm80INS1_25CollectiveMainloopFwdSm80ILi4ELi1ELb0EN4cute5tupleIJNS5_1CILi128EEENS7_ILi48EEENS7_ILi96EEEEEELi96ENS_10bfloat16_tEfNS_4arch4Sm80ELb1ELb0ELb0ELb1ELb1ELb0ELb1ELb1EEENS1_21CollectiveEpilogueFwdINS6_IJS8_SA_S9_EEENS6_IJNS7_ILi1EEESI_SI_EEESC_SE_Li128ELb1ELb1ELb1ELb0EEENS1_36VarlenDynamicPersistentTileSchedulerILi128ELi48ELi128ELi128ELb1ELb1ELb0ELb1ELb1ELb1EEEEEEEEEvNT_6ParamsE,@"STO_CUDA_ENTRY STV_DEFAULT"
_ZN7cutlass13device_kernelIN5flash19enable_sm80_to_sm89INS1_16FlashAttnFwdSm80INS1_25CollectiveMainloopFwdSm80ILi4ELi1ELb0EN4cute5tupleIJNS5_1CILi128EEENS7_ILi48EEENS7_ILi96EEEEEELi96ENS_10bfloat16_tEfNS_4arch4Sm80ELb1ELb0ELb0ELb1ELb1ELb0ELb1ELb1EEENS1_21CollectiveEpilogueFwdINS6_IJS8_SA_S9_EEENS6_IJNS7_ILi1EEESI_SI_EEESC_SE_Li128ELb1ELb1ELb1ELb0EEENS1_36VarlenDynamicPersistentTileSchedulerILi128ELi48ELi128ELi128ELb1ELb1ELb0ELb1ELb1ELb1EEEEEEEEEvNT_6ParamsE:
[----:B------:R-:W-:Y:S01]  /*0000*/  LDC R1, c[0x0][0x28] ;  /* 0x00000a00ff017b82 */ /* 0x000fe20000000800 */
[----:B------:R-:W-:Y:S05]  /*0010*/  EXIT ;  /* 0x000000000000794d */ /* 0x000fea0003800000 */
.L_x_7:
        /* <DEDUP_REMOVED lines=14> */
.L_x_16:


//--------------------- .text._ZN7cutlass13device_kernelIN5flash19enable_sm80_to_sm89INS1_16FlashAttnFwdSm80INS1_25CollectiveMainloopFwdSm80ILi4ELi1ELb0EN4cute5tupleIJNS5_1CILi128EEENS7_ILi48EEENS7_ILi96EEEEEELi96ENS_10bfloat16_tEfNS_4arch4Sm80ELb1ELb0ELb0ELb1ELb1ELb1ELb1ELb1EEENS1_21CollectiveEpilogueFwdINS6_IJS8_SA_S9_EEENS6_IJNS7_ILi1EEESI_SI_EEESC_SE_Li128ELb1ELb1ELb1ELb0EEENS1_36VarlenDynamicPersistentTileSchedulerILi128ELi48ELi128ELi128ELb1ELb1ELb0ELb1ELb1ELb1EEEEEEEEEvNT_6ParamsE --------------------------
	.section	.text._ZN7cutlass13device_kernelIN5flash19enable_sm80_to_sm89INS1_16FlashAttnFwdSm80INS1_25CollectiveMainloopFwdSm80ILi4ELi1ELb0EN4cute5tupleIJNS5_1CILi128EEENS7_ILi48EEENS7_ILi96EEEEEELi96ENS_10bfloat16_tEfNS_4arch4Sm80ELb1ELb0ELb0ELb1ELb1ELb1ELb1ELb1EEENS1_21CollectiveEpilogueFwdINS6_IJS8_SA_S9_EEENS6_IJNS7_ILi1EEESI_SI_EEESC_SE_Li128ELb1ELb1ELb1ELb0EEENS1_36VarlenDynamicPersistentTileSchedulerILi128ELi48ELi128ELi128ELb1ELb1ELb0ELb1ELb1ELb1EEEEEEEEEvNT_6ParamsE,"ax",@progbits
	.align	128
.text._ZN7cutlass13device_kernelIN5flash19enable_sm80_to_sm89INS1_16FlashAttnFwdSm80INS1_25CollectiveMainloopFwdSm80ILi4ELi1ELb0EN4cute5tupleIJNS5_1CILi128EEENS7_ILi48EEENS7_ILi96EEEEEELi96ENS_10bfloat16_tEfNS_4arch4Sm80ELb1ELb0ELb0ELb1ELb1ELb1ELb1ELb1EEENS1_21CollectiveEpilogueFwdINS6_IJS8_SA_S9_EEENS6_IJNS7_ILi1EEESI_SI_EEESC_SE_Li128ELb1ELb1ELb1ELb0EEENS1_36VarlenDynamicPersistentTileSchedulerILi128ELi48ELi128ELi128ELb1ELb1ELb0ELb1ELb1ELb1EEEEEEEEEvNT_6ParamsE:
        .type           _ZN7cutlass13device_kernelIN5flash19enable_sm80_to_sm89INS1_16FlashAttnFwdSm80INS1_25CollectiveMainloopFwdSm80ILi4ELi1ELb0EN4cute5tupleIJNS5_1CILi128EEENS7_ILi48EEENS7_ILi96EEEEEELi96ENS_10bfloat16_tEfNS_4arch4Sm80ELb1ELb0ELb0ELb1ELb1ELb1ELb1ELb1EEENS1_21CollectiveEpilogueFwdINS6_IJS8_SA_S9_EEENS6_IJNS7_ILi1EEESI_SI_EEESC_SE_Li128ELb1ELb1ELb1ELb0EEENS1_36VarlenDynamicPersistentTileSchedulerILi128ELi48ELi128ELi128ELb1ELb1ELb0ELb1ELb1ELb1EEEEEEEEEvNT_6ParamsE,@function
        .size           _ZN7cutlass13device_kernelIN5flash19enable_sm80_to_sm89INS1_16FlashAttnFwdSm80INS1_25CollectiveMainloopFwdSm80ILi4ELi1ELb0EN4cute5tupleIJNS5_1CILi128EEENS7_ILi48EEENS7_ILi96EEEEEELi96ENS_10bfloat16_tEfNS_4arch4Sm80ELb1ELb0ELb0ELb1ELb1ELb1ELb1ELb1EEENS1_21CollectiveEpilogueFwdINS6_IJS8_SA_S9_EEENS6_IJNS7_ILi1EEESI_SI_EEESC_SE_Li128ELb1ELb1ELb1ELb0EEENS1_36VarlenDynamicPersistentTileSchedulerILi128ELi48ELi128ELi128ELb1ELb1ELb0ELb1ELb1ELb1EEEEEEEEEvNT_6ParamsE,(.L_x_17 - _ZN7cutlass13device_kernelIN5flash19enable_sm80_to_sm89INS1_16FlashAttnFwdSm80INS1_25CollectiveMainloopFwdSm80ILi4ELi1ELb0EN4cute5tupleIJNS5_1CILi128EEENS7_ILi48EEENS7_ILi96EEEEEELi96ENS_10bfloat16_tEfNS_4arch4Sm80ELb1ELb0ELb0ELb1ELb1ELb1ELb1ELb1EEENS1_21CollectiveEpilogueFwdINS6_IJS8_SA_S9_EEENS6_IJNS7_ILi1EEESI_SI_EEESC_SE_Li128ELb1ELb1ELb1ELb0EEENS1_36VarlenDynamicPersistentTileSchedulerILi128ELi48ELi128ELi128ELb1ELb1ELb0ELb1ELb1ELb1EEEEEEEEEvNT_6ParamsE)
        .other          _ZN7cutlass13device_kernelIN5flash19enable_sm80_to_sm89INS1_16FlashAttnFwdSm80INS1_25CollectiveMainloopFwdSm80ILi4ELi1ELb0EN4cute5tupleIJNS5_1CILi128EEENS7_ILi48EEENS7_ILi96EEEEEELi96ENS_10bfloat16_tEfNS_4arch4Sm80ELb1ELb0ELb0ELb1ELb1ELb1ELb1ELb1EEENS1_21CollectiveEpilogueFwdINS6_IJS8_SA_S9_EEENS6_IJNS7_ILi1EEESI_SI_EEESC_SE_Li128ELb1ELb1ELb1ELb0EEENS1_36VarlenDynamicPersistentTileSchedulerILi128ELi48ELi128ELi128ELb1ELb1ELb0ELb1ELb1ELb1EEEEEEEEEvNT_6ParamsE,@"STO_CUDA_ENTRY STV_DEFAULT"
_ZN7cutlass13device_kernelIN5flash19enable_sm80_to_sm89INS1_16FlashAttnFwdSm80INS1_25CollectiveMainloopFwdSm80ILi4ELi1ELb0EN4cute5tupleIJNS5_1CILi128EEENS7_ILi48EEENS7_ILi96EEEEEELi96ENS_10bfloat16_tEfNS_4arch4Sm80ELb1ELb0ELb0ELb1ELb1ELb1ELb1ELb1EEENS1_21CollectiveEpilogueFwdINS6_IJS8_SA_S9_EEENS6_IJNS7_ILi1EEESI_SI_EEESC_SE_Li128ELb1ELb1ELb1ELb0EEENS1_36VarlenDynamicPersistentTileSchedulerILi128ELi48ELi128ELi128ELb1ELb1ELb0ELb1ELb1ELb1EEEEEEEEEvNT_6ParamsE:
[----:B------:R-:W-:Y:S01]  /*0000*/  LDC R1, c[0x0][0x28] ;  /* 0x00000a00ff017b82 */ /* 0x000fe20000000800 */
[----:B------:R-:W-:Y:S05]  /*0010*/  EXIT ;  /* 0x000000000000794d */ /* 0x000fea0003800000 */
.L_x_8:
        /* <DEDUP_REMOVED lines=14> */
.L_x_17:


//--------------------- .nv.shared.reserved.0     --------------------------
	.section	.nv.shared.reserved.0,"aw",@nobits
	.weak		__nv_reservedSMEM_offset_0_alias
	.size		__nv_reservedSMEM_offset_0_alias, 0, 0
	.other		__nv_reservedSMEM_offset_0_alias,@"STO_CUDA_RESERVED_SHARED STV_DEFAULT"
__nv_reservedSMEM_offset_0_alias:
	.zero		0


//--------------------- .nv.global                --------------------------
	.section	.nv.global,"aw",@nobits
.nv.global:
	.type		_ZN77_INTERNAL_c6b62c19_41_flash_fwd_hdim96_bf16_paged_split_sm80_cu_9d2915ae_35124cute1_E,@object
	.size		_ZN77_INTERNAL_c6b62c19_41_flash_fwd_hdim96_bf16_paged_split_sm80_cu_9d2915ae_35124cute1_E,(_ZN77_INTERNAL_c6b62c19_41_flash_fwd_hdim96_bf16_paged_split_sm80_cu_9d2915ae_35124cuda3std3__45__cpo6cbeginE - _ZN77_INTERNAL_c6b62c19_41_flash_fwd_hdim96_bf16_paged_split_sm80_cu_9d2915ae_35124cute1_E)
_ZN77_INTERNAL_c6b62c19_41_flash_fwd_hdim96_bf16_paged_split_sm80_cu_9d2915ae_35124cute1_E:
	.zero		1
	.type		_ZN77_INTERNAL_c6b62c19_41_flash_fwd_hdim96_bf16_paged_split_sm80_cu_9d2915ae_35124cuda3std3__45__cpo6cbeginE,@object
	.size		_ZN77_INTERNAL_c6b62c19_41_flash_fwd_hdim96_bf16_paged_split_sm80_cu_9d2915ae_35124cuda3std3__45__cpo6cbeginE,(_ZN77_INTERNAL_c6b62c19_41_flash_fwd_hdim96_bf16_paged_split_sm80_cu_9d2915ae_35124cuda3std3__48in_placeE - _ZN77_INTERNAL_c6b62c19_41_flash_fwd_hdim96_bf16_paged_split_sm80_cu_9d2915ae_35124cuda3std3__45__cpo6cbeginE)
_ZN77_INTERNAL_c6b62c19_41_flash_fwd_hdim96_bf16_paged_split_sm80_cu_9d2915ae_35124cuda3std3__45__cpo6cbeginE:
	.zero		1
	.type		_ZN77_INTERNAL_c6b62c19_41_flash_fwd_hdim96_bf16_paged_split_sm80_cu_9d2915ae_35124cuda3std3__48in_placeE,@object
	.size		_ZN77_INTERNAL_c6b62c19_41_flash_fwd_hdim96_bf16_paged_split_sm80_cu_9d2915ae_35124cuda3std3__48in_placeE,(_ZN77_INTERNAL_c6b62c19_41_flash_fwd_hdim96_bf16_paged_split_sm80_cu_9d2915ae_35124cuda3std6ranges3__45__cpo9iter_moveE - _ZN77_INTERNAL_c6b62c19_41_flash_fwd_hdim96_bf16_paged_split_sm80_cu_9d2915ae_35124cuda3std3__48in_placeE)
_ZN77_INTERNAL_c6b62c19_41_flash_fwd_hdim96_bf16_paged_split_sm80_cu_9d2915ae_35124cuda3std3__48in_placeE:
	.zero		1
	.type		_ZN77_INTERNAL_c6b62c19_41_flash_fwd_hdim96_bf16_paged_split_sm80_cu_9d2915ae_35124cuda3std6ranges3__45__cpo9iter_moveE,@object
	.size		_ZN77_INTERNAL_c6b62c19_41_flash_fwd_hdim96_bf16_paged_split_sm80_cu_9d2915ae_35124cuda3std6ranges3__45__cpo9iter_moveE,(_ZN77_INTERNAL_c6b62c19_41_flash_fwd_hdim96_bf16_paged_split_sm80_cu_9d2915ae_35124cuda3std3__45__cpo5beginE - _ZN77_INTERNAL_c6b62c19_41_flash_fwd_hdim96_bf16_paged_split_sm80_cu_9d2915ae_35124cuda3std6ranges3__45__cpo9iter_moveE)
_ZN77_INTERNAL_c6b62c19_41_flash_fwd_hdim96_bf16_paged_split_sm80_cu_9d2915ae_35124cuda3std6ranges3__45__cpo9iter_moveE:
	.zero		1
	.type		_ZN77_INTERNAL_c6b62c19_41_flash_fwd_hdim96_bf16_paged_split_sm80_cu_9d2915ae_35124cuda3std3__45__cpo5beginE,@object
	.size		_ZN77_INTERNAL_c6b62c19_41_flash_fwd_hdim96_bf16_paged_split_sm80_cu_9d2915ae_35124cuda3std3__45__cpo5beginE,(_ZN77_INTERNAL_c6b62c19_41_flash_fwd_hdim96_bf16_paged_split_sm80_cu_9d2915ae_35124cuda3std3__479_GLOBAL__N__c6b62c19_41_flash_fwd_hdim96_bf16_paged_split_sm80_cu_9d2915ae_35126ignoreE - _ZN77_INTERNAL_c6b62c19_41_flash_fwd_hdim96_bf16_paged_split_sm80_cu_9d2915ae_35124cuda3std3__45__cpo5beginE)
_ZN77_INTERNAL_c6b62c19_41_flash_fwd_hdim96_bf16_paged_split_sm80_cu_9d2915ae_35124cuda3std3__45__cpo5beginE:
	.zero		1
	.type		_ZN77_INTERNAL_c6b62c19_41_flash_fwd_hdim96_bf16_paged_split_sm80_cu_9d2915ae_35124cuda3std3__479_GLOBAL__N__c6b62c19_41_flash_fwd_hdim96_bf16_paged_split_sm80_cu_9d2915ae_35126ignoreE,@object
	.size		_ZN77_INTERNAL_c6b62c19_41_flash_fwd_hdim96_bf16_paged_split_sm80_cu_9d2915ae_35124cuda3std3__479_GLOBAL__N__c6b62c19_41_flash_fwd_hdim96_bf16_paged_split_sm80_cu_9d2915ae_35126ignoreE,(_ZN77_INTERNAL_c6b62c19_41_flash_fwd_hdim96_bf16_paged_split_sm80_cu_9d2915ae_35124cute7productE - _ZN77_INTERNAL_c6b62c19_41_flash_fwd_hdim96_bf16_paged_split_sm80_cu_9d2915ae_35124cuda3std3__479_GLOBAL__N__c6b62c19_41_flash_fwd_hdim96_bf16_paged_split_sm80_cu_9d2915ae_35126ignoreE)
_ZN77_INTERNAL_c6b62c19_41_flash_fwd_hdim96_bf16_paged_split_sm80_cu_9d2915ae_35124cuda3std3__479_GLOBAL__N__c6b62c19_41_flash_fwd_hdim96_bf16_paged_split_sm80_cu_9d2915ae_35126ignoreE:
	.zero		1
	.type		_ZN77_INTERNAL_c6b62c19_41_flash_fwd_hdim96_bf16_paged_split_sm80_cu_9d2915ae_35124cute7productE,@object
	.size		_ZN77_INTERNAL_c6b62c19_41_flash_fwd_hdim96_bf16_paged_split_sm80_cu_9d2915ae_35124cute7productE,(_ZN77_INTERNAL_c6b62c19_41_flash_fwd_hdim96_bf16_paged_split_sm80_cu_9d2915ae_35124cuda3std3__45__cpo3endE - _ZN77_INTERNAL_c6b62c19_41_flash_fwd_hdim96_bf16_paged_split_sm80_cu_9d2915ae_35124cute7productE)
_ZN77_INTERNAL_c6b62c19_41_flash_fwd_hdim96_bf16_paged_split_sm80_cu_9d2915ae_35124cute7productE:
	.zero		1
	.type		_ZN77_INTERNAL_c6b62c19_41_flash_fwd_hdim96_bf16_paged_split_sm80_cu_9d2915ae_35124cuda3std3__45__cpo3endE,@object
	.size		_ZN77_INTERNAL_c6b62c19_41_flash_fwd_hdim96_bf16_paged_split_sm80_cu_9d2915ae_35124cuda3std3__45__cpo3endE,(_ZN77_INTERNAL_c6b62c19_41_flash_fwd_hdim96_bf16_paged_split_sm80_cu_9d2915ae_35124cuda3std3__419piecewise_constructE - _ZN77_INTERNAL_c6b62c19_41_flash_fwd_hdim96_bf16_paged_split_sm80_cu_9d2915ae_35124cuda3std3__45__cpo3endE)
_ZN77_INTERNAL_c6b62c19_41_flash_fwd_hdim96_bf16_paged_split_sm80_cu_9d2915ae_35124cuda3std3__45__cpo3endE:
	.zero		1
	.type		_ZN77_INTERNAL_c6b62c19_41_flash_fwd_hdim96_bf16_paged_split_sm80_cu_9d2915ae_35124cuda3std3__419piecewise_constructE,@object
	.size		_ZN77_INTERNAL_c6b62c19_41_flash_fwd_hdim96_bf16_paged_split_sm80_cu_9d2915ae_35124cuda3std3__419piecewise_constructE,(_ZN77_INTERNAL_c6b62c19_41_flash_fwd_hdim96_bf16_paged_split_sm80_cu_9d2915ae_35124cuda3std3__45__cpo4cendE - _ZN77_INTERNAL_c6b62c19_41_flash_fwd_hdim96_bf16_paged_split_sm80_cu_9d2915ae_35124cuda3std3__419piecewise_constructE)
_ZN77_INTERNAL_c6b62c19_41_flash_fwd_hdim96_bf16_paged_split_sm80_cu_9d2915ae_35124cuda3std3__419piecewise_constructE:
	.zero		1
	.type		_ZN77_INTERNAL_c6b62c19_41_flash_fwd_hdim96_bf16_paged_split_sm80_cu_9d2915ae_35124cuda3std3__45__cpo4cendE,@object
	.size		_ZN77_INTERNAL_c6b62c19_41_flash_fwd_hdim96_bf16_paged_split_sm80_cu_9d2915ae_35124cuda3std3__45__cpo4cendE,(_ZN77_INTERNAL_c6b62c19_41_flash_fwd_hdim96_bf16_paged_split_sm80_cu_9d2915ae_35124cuda3std6ranges3__45__cpo4swapE - _ZN77_INTERNAL_c6b62c19_41_flash_fwd_hdim96_bf16_paged_split_sm80_cu_9d2915ae_35124cuda3std3__45__cpo4cendE)
_ZN77_INTERNAL_c6b62c19_41_flash_fwd_hdim96_bf16_paged_split_sm80_cu_9d2915ae_35124cuda3std3__45__cpo4cendE:
	.zero		1
	.type		_ZN77_INTERNAL_c6b62c19_41_flash_fwd_hdim96_bf16_paged_split_sm80_cu_9d2915ae_35124cuda3std6ranges3__45__cpo4swapE,@object
	.size		_ZN77_INTERNAL_c6b62c19_41_flash_fwd_hdim96_bf16_paged_split_sm80_cu_9d2915ae_35124cuda3std6ranges3__45__cpo4swapE,(.L_7 - _ZN77_INTERNAL_c6b62c19_41_flash_fwd_hdim96_bf16_paged_split_sm80_cu_9d2915ae_35124cuda3std6ranges3__45__cpo4swapE)
_ZN77_INTERNAL_c6b62c19_41_flash_fwd_hdim96_bf16_paged_split_sm80_cu_9d2915ae_35124cuda3std6ranges3__45__cpo4swapE:
	.zero		1
.L_7:


//--------------------- .nv.constant0._ZN7cutlass13device_kernelIN5flash19enable_sm80_to_sm89INS1_16FlashAttnFwdSm80INS1_25CollectiveMainloopFwdSm80ILi4ELi1ELb0EN4cute5tupleIJNS5_1CILi128EEENS7_ILi64EEENS7_ILi96EEEEEELi96ENS_10bfloat16_tEfNS_4arch4Sm80ELb0ELb0ELb0ELb0ELb1ELb0ELb1ELb1EEENS1_21CollectiveEpilogueFwdINS6_IJS8_SA_S9_EEENS6_IJNS7_ILi1EEESI_SI_EEESC_SE_Li128ELb0ELb1ELb1ELb0EEENS1_19SingleTileSchedulerILb0ELb1ELb1ELi128EEEEEEEEEvNT_6ParamsE --------------------------
	.section	.nv.constant0._ZN7cutlass13device_kernelIN5flash19enable_sm80_to_sm89INS1_16FlashAttnFwdSm80INS1_25CollectiveMainloopFwdSm80ILi4ELi1ELb0EN4cute5tupleIJNS5_1CILi128EEENS7_ILi64EEENS7_ILi96EEEEEELi96ENS_10bfloat16_tEfNS_4arch4Sm80ELb0ELb0ELb0ELb0ELb1ELb0ELb1ELb1EEENS1_21CollectiveEpilogueFwdINS6_IJS8_SA_S9_EEENS6_IJNS7_ILi1EEESI_SI_EEESC_SE_Li128ELb0ELb1ELb1ELb0EEENS1_19SingleTileSchedulerILb0ELb1ELb1ELi128EEEEEEEEEvNT_6ParamsE,"a",@progbits
	.sectionflags	@""
	.align	4
.nv.constant0._ZN7cutlass13device_kernelIN5flash19enable_sm80_to_sm89INS1_16FlashAttnFwdSm80INS1_25CollectiveMainloopFwdSm80ILi4ELi1ELb0EN4cute5tupleIJNS5_1CILi128EEENS7_ILi64EEENS7_ILi96EEEEEELi96ENS_10bfloat16_tEfNS_4arch4Sm80ELb0ELb0ELb0ELb0ELb1ELb0ELb1ELb1EEENS1_21CollectiveEpilogueFwdINS6_IJS8_SA_S9_EEENS6_IJNS7_ILi1EEESI_SI_EEESC_SE_Li128ELb0ELb1ELb1ELb0EEENS1_19SingleTileSchedulerILb0ELb1ELb1ELi128EEEEEEEEEvNT_6ParamsE:
	.zero		1576


//--------------------- .nv.constant0._ZN7cutlass13device_kernelIN5flash19enable_sm80_to_sm89INS1_16FlashAttnFwdSm80INS1_25CollectiveMainloopFwdSm80ILi4ELi1ELb0EN4cute5tupleIJNS5_1CILi128EEENS7_ILi48EEENS7_ILi96EEEEEELi96ENS_10bfloat16_tEfNS_4arch4Sm80ELb0ELb0ELb0ELb1ELb1ELb0ELb1ELb1EEENS1_21CollectiveEpilogueFwdINS6_IJS8_SA_S9_EEENS6_IJNS7_ILi1EEESI_SI_EEESC_SE_Li128ELb1ELb1ELb1ELb0EEENS1_36VarlenDynamicPersistentTileSchedulerILi128ELi48ELi128ELi128ELb1ELb1ELb0ELb0ELb1ELb1EEEEEEEEEvNT_6ParamsE --------------------------
	.section	.nv.constant0._ZN7cutlass13device_kernelIN5flash19enable_sm80_to_sm89INS1_16FlashAttnFwdSm80INS1_25CollectiveMainloopFwdSm80ILi4ELi1ELb0EN4cute5tupleIJNS5_1CILi128EEENS7_ILi48EEENS7_ILi96EEEEEELi96ENS_10bfloat16_tEfNS_4arch4Sm80ELb0ELb0ELb0ELb1ELb1ELb0ELb1ELb1EEENS1_21CollectiveEpilogueFwdINS6_IJS8_SA_S9_EEENS6_IJNS7_ILi1EEESI_SI_EEESC_SE_Li128ELb1ELb1ELb1ELb0EEENS1_36VarlenDynamicPersistentTileSchedulerILi128ELi48ELi128ELi128ELb1ELb1ELb0ELb0ELb1ELb1EEEEEEEEEvNT_6ParamsE,"a",@progbits
	.sectionflags	@""
	.align	4
.nv.constant0._ZN7cutlass13device_kernelIN5flash19enable_sm80_to_sm89INS1_16FlashAttnFwdSm80INS1_25CollectiveMainloopFwdSm80ILi4ELi1ELb0EN4cute5tupleIJNS5_1CILi128EEENS7_ILi48EEENS7_ILi96EEEEEELi96ENS_10bfloat16_tEfNS_4arch4Sm80ELb0ELb0ELb0ELb1ELb1ELb0ELb1ELb1EEENS1_21CollectiveEpilogueFwdINS6_IJS8_SA_S9_EEENS6_IJNS7_ILi1EEESI_SI_EEESC_SE_Li128ELb1ELb1ELb1ELb0EEENS1_36VarlenDynamicPersistentTileSchedulerILi128ELi48ELi128ELi128ELb1ELb1ELb0ELb0ELb1ELb1EEEEEEEEEvNT_6ParamsE:
	.zero		1608


//--------------------- .nv.constant0._ZN7cutlass13device_kernelIN5flash19enable_sm80_to_sm89INS1_16FlashAttnFwdSm80INS1_25CollectiveMainloopFwdSm80ILi4ELi1ELb0EN4cute5tupleIJNS5_1CILi128EEENS7_ILi48EEENS7_ILi96EEEEEELi96ENS_10bfloat16_tEfNS_4arch4Sm80ELb0ELb0ELb0ELb1ELb1ELb1ELb1ELb1EEENS1_21CollectiveEpilogueFwdINS6_IJS8_SA_S9_EEENS6_IJNS7_ILi1EEESI_SI_EEESC_SE_Li128ELb1ELb1ELb1ELb0EEENS1_36VarlenDynamicPersistentTileSchedulerILi128ELi48ELi128ELi128ELb1ELb1ELb0ELb0ELb1ELb1EEEEEEEEEvNT_6ParamsE --------------------------
	.section	.nv.constant0._ZN7cutlass13device_kernelIN5flash19enable_sm80_to_sm89INS1_16FlashAttnFwdSm80INS1_25CollectiveMainloopFwdSm80ILi4ELi1ELb0EN4cute5tupleIJNS5_1CILi128EEENS7_ILi48EEENS7_ILi96EEEEEELi96ENS_10bfloat16_tEfNS_4arch4Sm80ELb0ELb0ELb0ELb1ELb1ELb1ELb1ELb1EEENS1_21CollectiveEpilogueFwdINS6_IJS8_SA_S9_EEENS6_IJNS7_ILi1EEESI_SI_EEESC_SE_Li128ELb1ELb1ELb1ELb0EEENS1_36VarlenDynamicPersistentTileSchedulerILi128ELi48ELi128ELi128ELb1ELb1ELb0ELb0ELb1ELb1EEEEEEEEEvNT_6ParamsE,"a",@progbits
	.sectionflags	@""
	.align	4
.nv.constant0._ZN7cutlass13device_kernelIN5flash19enable_sm80_to_sm89INS1_16FlashAttnFwdSm80INS1_25CollectiveMainloopFwdSm80ILi4ELi1ELb0EN4cute5tupleIJNS5_1CILi128EEENS7_ILi48EEENS7_ILi96EEEEEELi96ENS_10bfloat16_tEfNS_4arch4Sm80ELb0ELb0ELb0ELb1ELb1ELb1ELb1ELb1EEENS1_21CollectiveEpilogueFwdINS6_IJS8_SA_S9_EEENS6_IJNS7_ILi1EEESI_SI_EEESC_SE_Li128ELb1ELb1ELb1ELb0EEENS1_36VarlenDynamicPersistentTileSchedulerILi128ELi48ELi128ELi128ELb1ELb1ELb0ELb0ELb1ELb1EEEEEEEEEvNT_6ParamsE:
	.zero		1608


//--------------------- .nv.constant0._ZN7cutlass13device_kernelIN5flash19enable_sm80_to_sm89INS1_16FlashAttnFwdSm80INS1_25CollectiveMainloopFwdSm80ILi4ELi1ELb0EN4cute5tupleIJNS5_1CILi128EEENS7_ILi48EEENS7_ILi96EEEEEELi96ENS_10bfloat16_tEfNS_4arch4Sm80ELb0ELb1ELb0ELb0ELb1ELb0ELb1ELb1EEENS1_21CollectiveEpilogueFwdINS6_IJS8_SA_S9_EEENS6_IJNS7_ILi1EEESI_SI_EEESC_SE_Li128ELb0ELb1ELb1ELb0EEENS1_19SingleTileSchedulerILb0ELb1ELb1ELi128EEEEEEEEEvNT_6ParamsE --------------------------
	.section	.nv.constant0._ZN7cutlass13device_kernelIN5flash19enable_sm80_to_sm89INS1_16FlashAttnFwdSm80INS1_25CollectiveMainloopFwdSm80ILi4ELi1ELb0EN4cute5tupleIJNS5_1CILi128EEENS7_ILi48EEENS7_ILi96EEEEEELi96ENS_10bfloat16_tEfNS_4arch4Sm80ELb0ELb1ELb0ELb0ELb1ELb0ELb1ELb1EEENS1_21CollectiveEpilogueFwdINS6_IJS8_SA_S9_EEENS6_IJNS7_ILi1EEESI_SI_EEESC_SE_Li128ELb0ELb1ELb1ELb0EEENS1_19SingleTileSchedulerILb0ELb1ELb1ELi128EEEEEEEEEvNT_6ParamsE,"a",@progbits
	.sectionflags	@""
	.align	4
.nv.constant0._ZN7cutlass13device_kernelIN5flash19enable_sm80_to_sm89INS1_16FlashAttnFwdSm80INS1_25CollectiveMainloopFwdSm80ILi4ELi1ELb0EN4cute5tupleIJNS5_1CILi128EEENS7_ILi48EEENS7_ILi96EEEEEELi96ENS_10bfloat16_tEfNS_4arch4Sm80ELb0ELb1ELb0ELb0ELb1ELb0ELb1ELb1EEENS1_21CollectiveEpilogueFwdINS6_IJS8_SA_S9_EEENS6_IJNS7_ILi1EEESI_SI_EEESC_SE_Li128ELb0ELb1ELb1ELb0EEENS1_19SingleTileSchedulerILb0ELb1ELb1ELi128EEEEEEEEEvNT_6ParamsE:
	.zero		1576


//--------------------- .nv.constant0._ZN7cutlass13device_kernelIN5flash19enable_sm80_to_sm89INS1_16FlashAttnFwdSm80INS1_25CollectiveMainloopFwdSm80ILi4ELi1ELb0EN4cute5tupleIJNS5_1CILi128EEENS7_ILi48EEENS7_ILi96EEEEEELi96ENS_10bfloat16_tEfNS_4arch4Sm80ELb0ELb1ELb0ELb1ELb1ELb0ELb1ELb1EEENS1_21CollectiveEpilogueFwdINS6_IJS8_SA_S9_EEENS6_IJNS7_ILi1EEESI_SI_EEESC_SE_Li128ELb1ELb1ELb1ELb0EEENS1_36VarlenDynamicPersistentTileSchedulerILi128ELi48ELi128ELi128ELb1ELb1ELb0ELb1ELb0ELb1EEEEEEEEEvNT_6ParamsE --------------------------
	.section	.nv.constant0._ZN7cutlass13device_kernelIN5flash19enable_sm80_to_sm89INS1_16FlashAttnFwdSm80INS1_25CollectiveMainloopFwdSm80ILi4ELi1ELb0EN4cute5tupleIJNS5_1CILi128EEENS7_ILi48EEENS7_ILi96EEEEEELi96ENS_10bfloat16_tEfNS_4arch4Sm80ELb0ELb1ELb0ELb1ELb1ELb0ELb1ELb1EEENS1_21CollectiveEpilogueFwdINS6_IJS8_SA_S9_EEENS6_IJNS7_ILi1EEESI_SI_EEESC_SE_Li128ELb1ELb1ELb1ELb0EEENS1_36VarlenDynamicPersistentTileSchedulerILi128ELi48ELi128ELi128ELb1ELb1ELb0ELb1ELb0ELb1EEEEEEEEEvNT_6ParamsE,"a",@progbits
	.sectionflags	@""
	.align	4
.nv.constant0._ZN7cutlass13device_kernelIN5flash19enable_sm80_to_sm89INS1_16FlashAttnFwdSm80INS1_25CollectiveMainloopFwdSm80ILi4ELi1ELb0EN4cute5tupleIJNS5_1CILi128EEENS7_ILi48EEENS7_ILi96EEEEEELi96ENS_10bfloat16_tEfNS_4arch4Sm80ELb0ELb1ELb0ELb1ELb1ELb0ELb1ELb1EEENS1_21CollectiveEpilogueFwdINS6_IJS8_SA_S9_EEENS6_IJNS7_ILi1EEESI_SI_EEESC_SE_Li128ELb1ELb1ELb1ELb0EEENS1_36VarlenDynamicPersistentTileSchedulerILi128ELi48ELi128ELi128ELb1ELb1ELb0ELb1ELb0ELb1EEEEEEEEEvNT_6ParamsE:
	.zero		1608


//--------------------- .nv.constant0._ZN7cutlass13device_kernelIN5flash19enable_sm80_to_sm89INS1_16FlashAttnFwdSm80INS1_25CollectiveMainloopFwdSm80ILi4ELi1ELb0EN4cute5tupleIJNS5_1CILi128EEENS7_ILi48EEENS7_ILi96EEEEEELi96ENS_10bfloat16_tEfNS_4arch4Sm80ELb0ELb1ELb0ELb1ELb1ELb1ELb1ELb1EEENS1_21CollectiveEpilogueFwdINS6_IJS8_SA_S9_EEENS6_IJNS7_ILi1EEESI_SI_EEESC_SE_Li128ELb1ELb1ELb1ELb0EEENS1_36VarlenDynamicPersistentTileSchedulerILi128ELi48ELi128ELi128ELb1ELb1ELb0ELb1ELb0ELb1EEEEEEEEEvNT_6ParamsE --------------------------
	.section	.nv.constant0._ZN7cutlass13device_kernelIN5flash19enable_sm80_to_sm89INS1_16FlashAttnFwdSm80INS1_25CollectiveMainloopFwdSm80ILi4ELi1ELb0EN4cute5tupleIJNS5_1CILi128EEENS7_ILi48EEENS7_ILi96EEEEEELi96ENS_10bfloat16_tEfNS_4arch4Sm80ELb0ELb1ELb0ELb1ELb1ELb1ELb1ELb1EEENS1_21CollectiveEpilogueFwdINS6_IJS8_SA_S9_EEENS6_IJNS7_ILi1EEESI_SI_EEESC_SE_Li128ELb1ELb1ELb1ELb0EEENS1_36VarlenDynamicPersistentTileSchedulerILi128ELi48ELi128ELi128ELb1ELb1ELb0ELb1ELb0ELb1EEEEEEEEEvNT_6ParamsE,"a",@progbits
	.sectionflags	@""
	.align	4
.nv.constant0._ZN7cutlass13device_kernelIN5flash19enable_sm80_to_sm89INS1_16FlashAttnFwdSm80INS1_25CollectiveMainloopFwdSm80ILi4ELi1ELb0EN4cute5tupleIJNS5_1CILi128EEENS7_ILi48EEENS7_ILi96EEEEEELi96ENS_10bfloat16_tEfNS_4arch4Sm80ELb0ELb1ELb0ELb1ELb1ELb1ELb1ELb1EEENS1_21CollectiveEpilogueFwdINS6_IJS8_SA_S9_EEENS6_IJNS7_ILi1EEESI_SI_EEESC_SE_Li128ELb1ELb1ELb1ELb0EEENS1_36VarlenDynamicPersistentTileSchedulerILi128ELi48ELi128ELi128ELb1ELb1ELb0ELb1ELb0ELb1EEEEEEEEEvNT_6ParamsE:
	.zero		1608


//--------------------- .nv.constant0._ZN7cutlass13device_kernelIN5flash19enable_sm80_to_sm89INS1_16FlashAttnFwdSm80INS1_25CollectiveMainloopFwdSm80ILi4ELi1ELb0EN4cute5tupleIJNS5_1CILi128EEENS7_ILi64EEENS7_ILi96EEEEEELi96ENS_10bfloat16_tEfNS_4arch4Sm80ELb1ELb0ELb0ELb0ELb1ELb0ELb1ELb1EEENS1_21CollectiveEpilogueFwdINS6_IJS8_SA_S9_EEENS6_IJNS7_ILi1EEESI_SI_EEESC_SE_Li128ELb0ELb1ELb1ELb0EEENS1_30DynamicPersistentTileSchedulerILi128ELi128ELb1ELb1ELb0EEEEEEEEEvNT_6ParamsE --------------------------
	.section	.nv.constant0._ZN7cutlass13device_kernelIN5flash19enable_sm80_to_sm89INS1_16FlashAttnFwdSm80INS1_25CollectiveMainloopFwdSm80ILi4ELi1ELb0EN4cute5tupleIJNS5_1CILi128EEENS7_ILi64EEENS7_ILi96EEEEEELi96ENS_10bfloat16_tEfNS_4arch4Sm80ELb1ELb0ELb0ELb0ELb1ELb0ELb1ELb1EEENS1_21CollectiveEpilogueFwdINS6_IJS8_SA_S9_EEENS6_IJNS7_ILi1EEESI_SI_EEESC_SE_Li128ELb0ELb1ELb1ELb0EEENS1_30DynamicPersistentTileSchedulerILi128ELi128ELb1ELb1ELb0EEEEEEEEEvNT_6ParamsE,"a",@progbits
	.sectionflags	@""
	.align	4
.nv.constant0._ZN7cutlass13device_kernelIN5flash19enable_sm80_to_sm89INS1_16FlashAttnFwdSm80INS1_25CollectiveMainloopFwdSm80ILi4ELi1ELb0EN4cute5tupleIJNS5_1CILi128EEENS7_ILi64EEENS7_ILi96EEEEEELi96ENS_10bfloat16_tEfNS_4arch4Sm80ELb1ELb0ELb0ELb0ELb1ELb0ELb1ELb1EEENS1_21CollectiveEpilogueFwdINS6_IJS8_SA_S9_EEENS6_IJNS7_ILi1EEESI_SI_EEESC_SE_Li128ELb0ELb1ELb1ELb0EEENS1_30DynamicPersistentTileSchedulerILi128ELi128ELb1ELb1ELb0EEEEEEEEEvNT_6ParamsE:
	.zero		1592


//--------------------- .nv.constant0._ZN7cutlass13device_kernelIN5flash19enable_sm80_to_sm89INS1_16FlashAttnFwdSm80INS1_25CollectiveMainloopFwdSm80ILi4ELi1ELb0EN4cute5tupleIJNS5_1CILi128EEENS7_ILi48EEENS7_ILi96EEEEEELi96ENS_10bfloat16_tEfNS_4arch4Sm80ELb1ELb0ELb0ELb1ELb1ELb0ELb1ELb1EEENS1_21CollectiveEpilogueFwdINS6_IJS8_SA_S9_EEENS6_IJNS7_ILi1EEESI_SI_EEESC_SE_Li128ELb1ELb1ELb1ELb0EEENS1_36VarlenDynamicPersistentTileSchedulerILi128ELi48ELi128ELi128ELb1ELb1ELb0ELb1ELb1ELb1EEEEEEEEEvNT_6ParamsE --------------------------
	.section	.nv.constant0._ZN7cutlass13device_kernelIN5flash19enable_sm80_to_sm89INS1_16FlashAttnFwdSm80INS1_25CollectiveMainloopFwdSm80ILi4ELi1ELb0EN4cute5tupleIJNS5_1CILi128EEENS7_ILi48EEENS7_ILi96EEEEEELi96ENS_10bfloat16_tEfNS_4arch4Sm80ELb1ELb0ELb0ELb1ELb1ELb0ELb1ELb1EEENS1_21CollectiveEpilogueFwdINS6_IJS8_SA_S9_EEENS6_IJNS7_ILi1EEESI_SI_EEESC_SE_Li128ELb1ELb1ELb1ELb0EEENS1_36VarlenDynamicPersistentTileSchedulerILi128ELi48ELi128ELi128ELb1ELb1ELb0ELb1ELb1ELb1EEEEEEEEEvNT_6ParamsE,"a",@progbits
	.sectionflags	@""
	.align	4
.nv.constant0._ZN7cutlass13device_kernelIN5flash19enable_sm80_to_sm89INS1_16FlashAttnFwdSm80INS1_25CollectiveMainloopFwdSm80ILi4ELi1ELb0EN4cute5tupleIJNS5_1CILi128EEENS7_ILi48EEENS7_ILi96EEEEEELi96ENS_10bfloat16_tEfNS_4arch4Sm80ELb1ELb0ELb0ELb1ELb1ELb0ELb1ELb1EEENS1_21CollectiveEpilogueFwdINS6_IJS8_SA_S9_EEENS6_IJNS7_ILi1EEESI_SI_EEESC_SE_Li128ELb1ELb1ELb1ELb0EEENS1_36VarlenDynamicPersistentTileSchedulerILi128ELi48ELi128ELi128ELb1ELb1ELb0ELb1ELb1ELb1EEEEEEEEEvNT_6ParamsE:
	.zero		1608


//--------------------- .nv.constant0._ZN7cutlass13device_kernelIN5flash19enable_sm80_to_sm89INS1_16FlashAttnFwdSm80INS1_25CollectiveMainloopFwdSm80ILi4ELi1ELb0EN4cute5tupleIJNS5_1CILi128EEENS7_ILi48EEENS7_ILi96EEEEEELi96ENS_10bfloat16_tEfNS_4arch4Sm80ELb1ELb0ELb0ELb1ELb1ELb1ELb1ELb1EEENS1_21CollectiveEpilogueFwdINS6_IJS8_SA_S9_EEENS6_IJNS7_ILi1EEESI_SI_EEESC_SE_Li128ELb1ELb1ELb1ELb0EEENS1_36VarlenDynamicPersistentTileSchedulerILi128ELi48ELi128ELi128ELb1ELb1ELb0ELb1ELb1ELb1EEEEEEEEEvNT_6ParamsE --------------------------
	.section	.nv.constant0._ZN7cutlass13device_kernelIN5flash19enable_sm80_to_sm89INS1_16FlashAttnFwdSm80INS1_25CollectiveMainloopFwdSm80ILi4ELi1ELb0EN4cute5tupleIJNS5_1CILi128EEENS7_ILi48EEENS7_ILi96EEEEEELi96ENS_10bfloat16_tEfNS_4arch4Sm80ELb1ELb0ELb0ELb1ELb1ELb1ELb1ELb1EEENS1_21CollectiveEpilogueFwdINS6_IJS8_SA_S9_EEENS6_IJNS7_ILi1EEESI_SI_EEESC_SE_Li128ELb1ELb1ELb1ELb0EEENS1_36VarlenDynamicPersistentTileSchedulerILi128ELi48ELi128ELi128ELb1ELb1ELb0ELb1ELb1ELb1EEEEEEEEEvNT_6ParamsE,"a",@progbits
	.sectionflags	@""
	.align	4
.nv.constant0._ZN7cutlass13device_kernelIN5flash19enable_sm80_to_sm89INS1_16FlashAttnFwdSm80INS1_25CollectiveMainloopFwdSm80ILi4ELi1ELb0EN4cute5tupleIJNS5_1CILi128EEENS7_ILi48EEENS7_ILi96EEEEEELi96ENS_10bfloat16_tEfNS_4arch4Sm80ELb1ELb0ELb0ELb1ELb1ELb1ELb1ELb1EEENS1_21CollectiveEpilogueFwdINS6_IJS8_SA_S9_EEENS6_IJNS7_ILi1EEESI_SI_EEESC_SE_Li128ELb1ELb1ELb1ELb0EEENS1_36VarlenDynamicPersistentTileSchedulerILi128ELi48ELi128ELi128ELb1ELb1ELb0ELb1ELb1ELb1EEEEEEEEEvNT_6ParamsE:
	.zero		1608


//--------------------- SYMBOLS --------------------------

	.type		.nv.reservedSmem.offset0,@object
	.size		.nv.reservedSmem.offset0,0x4
